	.target	sm_100a

	.elftype	@"ET_EXEC"


//--------------------- .note.nv.tkinfo           --------------------------
	.section	.note.nv.tkinfo,"",@"SHT_NOTE"
	.sectionflags	@"SHF_NOTE_NV_TKINFO"
	.tkinfo
        /*0018*/ 	.word	0x00000002
        /*0030*/ 	.string	""
        /*0030*/ 	.string	"ptxas"
        /*0030*/ 	.string	"Cuda compilation tools, release 13.0, V13.0.88"
        /*0030*/ 	.string	"Build cuda_13.0.r13.0/compiler.36424714_0"
        /*0030*/ 	.string	"-arch sm_100a -m 64 "



//--------------------- .note.nv.cuinfo           --------------------------
	.section	.note.nv.cuinfo,"",@"SHT_NOTE"
	.sectionflags	@"SHF_NOTE_NV_CUINFO"
        /*0018*/ 	.short	0x0002
        /*001a*/ 	.short	0x0064
        /*001c*/ 	.short	0x0082
	.zero		2


//--------------------- .nv.info                  --------------------------
	.section	.nv.info,"",@"SHT_CUDA_INFO"
	.align	4


	//----- nvinfo : EIATTR_REGCOUNT
	.align		4
        /*0000*/ 	.byte	0x04, 0x2f
        /*0002*/ 	.short	(.L_19 - .L_18)
	.align		4
.L_18:
        /*0004*/ 	.word	index@(_ZN7cutlass13device_kernelINS_4gemm6kernel13GemmUniversalIN4cute5tupleIJiiiiEEENS1_10collective13CollectiveMmaINS1_35MainloopSm100TmaUmmaWarpSpecializedILi4ELi2ELi4ENS5_IJNS4_1CILi1EEESB_SB_EEEEENS5_IJNSA_ILi64EEENSA_ILi128EEESF_EEENS_10bfloat16_tENS5_IJlSB_lEEESH_NS5_IJSB_llEEENS4_8TiledMMAINS4_8MMA_AtomIJNS4_20SM100_MMA_F16BF16_SSISH_SH_fLi64ELi128ELNS4_4UMMA5MajorE0ELSO_1ELNSN_7ScaleInE0ELSP_0EEEEEENS4_6LayoutISC_NS5_IJNSA_ILi0EEEST_ST_EEEEENS5_IJNS4_10UnderscoreESW_SW_EEEEENS4_13SM90_TMA_LOADENS4_14ComposedLayoutINS4_7SwizzleILi3ELi4ELi3EEENS4_18smem_ptr_flag_bitsILi16EEENSS_INS5_IJNSA_ILi8EEESE_EEENS5_IJSE_SB_EEEEEEEvNS4_8identityESZ_NS10_IS12_S14_NSS_INS5_IJSE_S15_EEENS5_IJSB_SE_EEEEEEEvS1A_EENS_8epilogue10collective18CollectiveEpilogueINS1G_23Sm100TmaWarpSpecializedILi4ELi2ELi16ELb1ELb0EEEJSG_NS5_IJNSS_ISE_SB_EENSS_INSA_ILi32EEESB_EEEEESH_SI_SH_SI_NS1G_6fusion15FusionCallbacksIS1K_NS1P_17LinearCombinationISH_fSH_fLNS_15FloatRoundStyleE2EEESG_S1O_JEEENS4_5SM1004TMEM4LOAD26SM100_TMEM_LOAD_16dp256b4xESZ_NS10_INS11_ILi2ELi4ELi3EEES14_NSS_INS5_IJS15_S1M_EEENS5_IJS1M_SB_EEEEEEENS4_17SM75_U32x4_LDSM_NENS4_14SM90_TMA_STOREES23_NS4_17SM90_U32x4_STSM_NENS4_39AutoVectorizingCopyWithAssumedAlignmentILi128EEEEEEvvEEEEvNT_6ParamsE)
        /*0008*/ 	.word	0x0000005b


	//----- nvinfo : EIATTR_FRAME_SIZE
	.align		4
.L_19:
        /*000c*/ 	.byte	0x04, 0x11
        /*000e*/ 	.short	(.L_21 - .L_20)
	.align		4
.L_20:
        /*0010*/ 	.word	index@($__internal_2_$__cuda_sm10x_tcgen05_guardrail_trap_unallocated_columns_being_dealloced)
        /*0014*/ 	.word	0x00000000


	//----- nvinfo : EIATTR_FRAME_SIZE
	.align		4
.L_21:
        /*0018*/ 	.byte	0x04, 0x11
        /*001a*/ 	.short	(.L_23 - .L_22)
	.align		4
.L_22:
        /*001c*/ 	.word	index@($__internal_1_$__cuda_sm10x_tcgen05_guardrail_trap_phase_invalid_during_alloc)
        /*0020*/ 	.word	0x00000000


	//----- nvinfo : EIATTR_FRAME_SIZE
	.align		4
.L_23:
        /*0024*/ 	.byte	0x04, 0x11
        /*0026*/ 	.short	(.L_25 - .L_24)
	.align		4
.L_24:
        /*0028*/ 	.word	index@($__internal_0_$__cuda_sm10x_tcgen05_guardrail_trap_col_being_dealloced_not_returned_by_alloc)
        /*002c*/ 	.word	0x00000000


	//----- nvinfo : EIATTR_FRAME_SIZE
	.align		4
.L_25:
        /*0030*/ 	.byte	0x04, 0x11
        /*0032*/ 	.short	(.L_27 - .L_26)
	.align		4
.L_26:
        /*0034*/ 	.word	index@(_ZN7cutlass13device_kernelINS_4gemm6kernel13GemmUniversalIN4cute5tupleIJiiiiEEENS1_10collective13CollectiveMmaINS1_35MainloopSm100TmaUmmaWarpSpecializedILi4ELi2ELi4ENS5_IJNS4_1CILi1EEESB_SB_EEEEENS5_IJNSA_ILi64EEENSA_ILi128EEESF_EEENS_10bfloat16_tENS5_IJlSB_lEEESH_NS5_IJSB_llEEENS4_8TiledMMAINS4_8MMA_AtomIJNS4_20SM100_MMA_F16BF16_SSISH_SH_fLi64ELi128ELNS4_4UMMA5MajorE0ELSO_1ELNSN_7ScaleInE0ELSP_0EEEEEENS4_6LayoutISC_NS5_IJNSA_ILi0EEEST_ST_EEEEENS5_IJNS4_10UnderscoreESW_SW_EEEEENS4_13SM90_TMA_LOADENS4_14ComposedLayoutINS4_7SwizzleILi3ELi4ELi3EEENS4_18smem_ptr_flag_bitsILi16EEENSS_INS5_IJNSA_ILi8EEESE_EEENS5_IJSE_SB_EEEEEEEvNS4_8identityESZ_NS10_IS12_S14_NSS_INS5_IJSE_S15_EEENS5_IJSB_SE_EEEEEEEvS1A_EENS_8epilogue10collective18CollectiveEpilogueINS1G_23Sm100TmaWarpSpecializedILi4ELi2ELi16ELb1ELb0EEEJSG_NS5_IJNSS_ISE_SB_EENSS_INSA_ILi32EEESB_EEEEESH_SI_SH_SI_NS1G_6fusion15FusionCallbacksIS1K_NS1P_17LinearCombinationISH_fSH_fLNS_15FloatRoundStyleE2EEESG_S1O_JEEENS4_5SM1004TMEM4LOAD26SM100_TMEM_LOAD_16dp256b4xESZ_NS10_INS11_ILi2ELi4ELi3EEES14_NSS_INS5_IJS15_S1M_EEENS5_IJS1M_SB_EEEEEEENS4_17SM75_U32x4_LDSM_NENS4_14SM90_TMA_STOREES23_NS4_17SM90_U32x4_STSM_NENS4_39AutoVectorizingCopyWithAssumedAlignmentILi128EEEEEEvvEEEEvNT_6ParamsE)
        /*0038*/ 	.word	0x00000000


	//----- nvinfo : EIATTR_MIN_STACK_SIZE
	.align		4
.L_27:
        /*003c*/ 	.byte	0x04, 0x12
        /*003e*/ 	.short	(.L_29 - .L_28)
	.align		4
.L_28:
        /*0040*/ 	.word	index@(_ZN7cutlass13device_kernelINS_4gemm6kernel13GemmUniversalIN4cute5tupleIJiiiiEEENS1_10collective13CollectiveMmaINS1_35MainloopSm100TmaUmmaWarpSpecializedILi4ELi2ELi4ENS5_IJNS4_1CILi1EEESB_SB_EEEEENS5_IJNSA_ILi64EEENSA_ILi128EEESF_EEENS_10bfloat16_tENS5_IJlSB_lEEESH_NS5_IJSB_llEEENS4_8TiledMMAINS4_8MMA_AtomIJNS4_20SM100_MMA_F16BF16_SSISH_SH_fLi64ELi128ELNS4_4UMMA5MajorE0ELSO_1ELNSN_7ScaleInE0ELSP_0EEEEEENS4_6LayoutISC_NS5_IJNSA_ILi0EEEST_ST_EEEEENS5_IJNS4_10UnderscoreESW_SW_EEEEENS4_13SM90_TMA_LOADENS4_14ComposedLayoutINS4_7SwizzleILi3ELi4ELi3EEENS4_18smem_ptr_flag_bitsILi16EEENSS_INS5_IJNSA_ILi8EEESE_EEENS5_IJSE_SB_EEEEEEEvNS4_8identityESZ_NS10_IS12_S14_NSS_INS5_IJSE_S15_EEENS5_IJSB_SE_EEEEEEEvS1A_EENS_8epilogue10collective18CollectiveEpilogueINS1G_23Sm100TmaWarpSpecializedILi4ELi2ELi16ELb1ELb0EEEJSG_NS5_IJNSS_ISE_SB_EENSS_INSA_ILi32EEESB_EEEEESH_SI_SH_SI_NS1G_6fusion15FusionCallbacksIS1K_NS1P_17LinearCombinationISH_fSH_fLNS_15FloatRoundStyleE2EEESG_S1O_JEEENS4_5SM1004TMEM4LOAD26SM100_TMEM_LOAD_16dp256b4xESZ_NS10_INS11_ILi2ELi4ELi3EEES14_NSS_INS5_IJS15_S1M_EEENS5_IJS1M_SB_EEEEEEENS4_17SM75_U32x4_LDSM_NENS4_14SM90_TMA_STOREES23_NS4_17SM90_U32x4_STSM_NENS4_39AutoVectorizingCopyWithAssumedAlignmentILi128EEEEEEvvEEEEvNT_6ParamsE)
        /*0044*/ 	.word	0x00000000
.L_29:


//--------------------- .nv.compat                --------------------------
	.section	.nv.compat,"",@"SHT_CUDA_COMPAT_INFO"
	.align	4
        /*0000*/ 	.byte	0x02, 0x09, 0x01, 0x00, 0x02, 0x02, 0x02, 0x00, 0x02, 0x05, 0x05, 0x00, 0x03, 0x07, 0x01, 0x01
        /*0010*/ 	.byte	0x02, 0x03, 0x01, 0x00, 0x02, 0x06, 0x01, 0x00, 0x04, 0x0b, 0x08, 0x00, 0x09, 0x00, 0x00, 0x00
        /*0020*/ 	.byte	0x00, 0x00, 0x00, 0x00


//--------------------- .nv.info._ZN7cutlass13device_kernelINS_4gemm6kernel13GemmUniversalIN4cute5tupleIJiiiiEEENS1_10collective13CollectiveMmaINS1_35MainloopSm100TmaUmmaWarpSpecializedILi4ELi2ELi4ENS5_IJNS4_1CILi1EEESB_SB_EEEEENS5_IJNSA_ILi64EEENSA_ILi128EEESF_EEENS_10bfloat16_tENS5_IJlSB_lEEESH_NS5_IJSB_llEEENS4_8TiledMMAINS4_8MMA_AtomIJNS4_20SM100_MMA_F16BF16_SSISH_SH_fLi64ELi128ELNS4_4UMMA5MajorE0ELSO_1ELNSN_7ScaleInE0ELSP_0EEEEEENS4_6LayoutISC_NS5_IJNSA_ILi0EEEST_ST_EEEEENS5_IJNS4_10UnderscoreESW_SW_EEEEENS4_13SM90_TMA_LOADENS4_14ComposedLayoutINS4_7SwizzleILi3ELi4ELi3EEENS4_18smem_ptr_flag_bitsILi16EEENSS_INS5_IJNSA_ILi8EEESE_EEENS5_IJSE_SB_EEEEEEEvNS4_8identityESZ_NS10_IS12_S14_NSS_INS5_IJSE_S15_EEENS5_IJSB_SE_EEEEEEEvS1A_EENS_8epilogue10collective18CollectiveEpilogueINS1G_23Sm100TmaWarpSpecializedILi4ELi2ELi16ELb1ELb0EEEJSG_NS5_IJNSS_ISE_SB_EENSS_INSA_ILi32EEESB_EEEEESH_SI_SH_SI_NS1G_6fusion15FusionCallbacksIS1K_NS1P_17LinearCombinationISH_fSH_fLNS_15FloatRoundStyleE2EEESG_S1O_JEEENS4_5SM1004TMEM4LOAD26SM100_TMEM_LOAD_16dp256b4xESZ_NS10_INS11_ILi2ELi4ELi3EEES14_NSS_INS5_IJS15_S1M_EEENS5_IJS1M_SB_EEEEEEENS4_17SM75_U32x4_LDSM_NENS4_14SM90_TMA_STOREES23_NS4_17SM90_U32x4_STSM_NENS4_39AutoVectorizingCopyWithAssumedAlignmentILi128EEEEEEvvEEEEvNT_6ParamsE --------------------------
	.section	.nv.info._ZN7cutlass13device_kernelINS_4gemm6kernel13GemmUniversalIN4cute5tupleIJiiiiEEENS1_10collective13CollectiveMmaINS1_35MainloopSm100TmaUmmaWarpSpecializedILi4ELi2ELi4ENS5_IJNS4_1CILi1EEESB_SB_EEEEENS5_IJNSA_ILi64EEENSA_ILi128EEESF_EEENS_10bfloat16_tENS5_IJlSB_lEEESH_NS5_IJSB_llEEENS4_8TiledMMAINS4_8MMA_AtomIJNS4_20SM100_MMA_F16BF16_SSISH_SH_fLi64ELi128ELNS4_4UMMA5MajorE0ELSO_1ELNSN_7ScaleInE0ELSP_0EEEEEENS4_6LayoutISC_NS5_IJNSA_ILi0EEEST_ST_EEEEENS5_IJNS4_10UnderscoreESW_SW_EEEEENS4_13SM90_TMA_LOADENS4_14ComposedLayoutINS4_7SwizzleILi3ELi4ELi3EEENS4_18smem_ptr_flag_bitsILi16EEENSS_INS5_IJNSA_ILi8EEESE_EEENS5_IJSE_SB_EEEEEEEvNS4_8identityESZ_NS10_IS12_S14_NSS_INS5_IJSE_S15_EEENS5_IJSB_SE_EEEEEEEvS1A_EENS_8epilogue10collective18CollectiveEpilogueINS1G_23Sm100TmaWarpSpecializedILi4ELi2ELi16ELb1ELb0EEEJSG_NS5_IJNSS_ISE_SB_EENSS_INSA_ILi32EEESB_EEEEESH_SI_SH_SI_NS1G_6fusion15FusionCallbacksIS1K_NS1P_17LinearCombinationISH_fSH_fLNS_15FloatRoundStyleE2EEESG_S1O_JEEENS4_5SM1004TMEM4LOAD26SM100_TMEM_LOAD_16dp256b4xESZ_NS10_INS11_ILi2ELi4ELi3EEES14_NSS_INS5_IJS15_S1M_EEENS5_IJS1M_SB_EEEEEEENS4_17SM75_U32x4_LDSM_NENS4_14SM90_TMA_STOREES23_NS4_17SM90_U32x4_STSM_NENS4_39AutoVectorizingCopyWithAssumedAlignmentILi128EEEEEEvvEEEEvNT_6ParamsE,"",@"SHT_CUDA_INFO"
	.sectionflags	@""
	.align	4


	//----- nvinfo : EIATTR_CUDA_API_VERSION
	.align		4
        /*0000*/ 	.byte	0x04, 0x37
        /*0002*/ 	.short	(.L_31 - .L_30)
.L_30:
        /*0004*/ 	.word	0x00000082


	//----- nvinfo : EIATTR_KPARAM_INFO
	.align		4
.L_31:
        /*0008*/ 	.byte	0x04, 0x17
        /*000a*/ 	.short	(.L_33 - .L_32)
.L_32:
        /*000c*/ 	.word	0x00000000
        /*0010*/ 	.short	0x0000
        /*0012*/ 	.short	0x0000
        /*0014*/ 	.byte	0x00, 0xf0, 0x01, 0x20


	//----- nvinfo : EIATTR_AT_ENTRY_FRAGMENTS
	.align		4
.L_33:
        /*0018*/ 	.byte	0x04, 0x4f
        /*001a*/ 	.short	(.L_35 - .L_34)


	//   ....[0]....
.L_34:
        /*001c*/ 	.word	0x00000006


	//----- nvinfo : EIATTR_RESERVED_SMEM_USED
	.align		4
.L_35:
        /*0020*/ 	.byte	0x01, 0x41
	.zero		2


	//----- nvinfo : EIATTR_SPARSE_MMA_MASK
	.align		4
        /*0024*/ 	.byte	0x03, 0x50
        /*0026*/ 	.short	0x0000


	//----- nvinfo : EIATTR_TCGEN05_1CTA_USED
	.align		4
        /*0028*/ 	.byte	0x01, 0x51
	.zero		2


	//----- nvinfo : EIATTR_MAXREG_COUNT
	.align		4
        /*002c*/ 	.byte	0x03, 0x1b
        /*002e*/ 	.short	0x00ff


	//----- nvinfo : EIATTR_NUM_BARRIERS
	.align		4
        /*0030*/ 	.byte	0x02, 0x4c
        /*0032*/ 	.byte	0x07
	.zero		1


	//----- nvinfo : EIATTR_EXTERNS
	.align		4
        /*0034*/ 	.byte	0x04, 0x0f
        /*0036*/ 	.short	(.L_37 - .L_36)


	//   ....[0]....
	.align		4
.L_36:
        /*0038*/ 	.word	index@(__assertfail)


	//----- nvinfo : EIATTR_MERCURY_ISA_VERSION
	.align		4
.L_37:
        /*003c*/ 	.byte	0x03, 0x5f
        /*003e*/ 	.short	0x0101


	//----- nvinfo : EIATTR_INT_WARP_WIDE_INSTR_OFFSETS
	.align		4
        /*0040*/ 	.byte	0x04, 0x31
        /*0042*/ 	.short	(.L_39 - .L_38)


	//   ....[0]....
.L_38:
        /*0044*/ 	.word	0x00001f50


	//   ....[1]....
        /*0048*/ 	.word	0x00003bc0


	//   ....[2]....
        /*004c*/ 	.word	0x00003be0


	//   ....[3]....
        /*0050*/ 	.word	0x00003c10


	//   ....[4]....
        /*0054*/ 	.word	0x00004550


	//   ....[5]....
        /*0058*/ 	.word	0x000045c0


	//   ....[6]....
        /*005c*/ 	.word	0x000046a0


	//   ....[7]....
        /*0060*/ 	.word	0x00004720


	//   ....[8]....
        /*0064*/ 	.word	0x00004830


	//   ....[9]....
        /*0068*/ 	.word	0x000048c0


	//   ....[10]....
        /*006c*/ 	.word	0x00004aa0


	//   ....[11]....
        /*0070*/ 	.word	0x00004c00


	//----- nvinfo : EIATTR_COOP_GROUP_MASK_REGIDS
	.align		4
.L_39:
        /*0074*/ 	.byte	0x04, 0x29
        /*0076*/ 	.short	(.L_41 - .L_40)


	//   ....[0]....
.L_40:
        /*0078*/ 	.word	0xffffffff


	//   ....[1]....
        /*007c*/ 	.word	0xffffffff


	//   ....[2]....
        /*0080*/ 	.word	0xffffffff


	//   ....[3]....
        /*0084*/ 	.word	0xffffffff


	//   ....[4]....
        /*0088*/ 	.word	0xffffffff


	//   ....[5]....
        /*008c*/ 	.word	0xffffffff


	//   ....[6]....
        /*0090*/ 	.word	0xffffffff


	//   ....[7]....
        /*0094*/ 	.word	0xffffffff


	//   ....[8]....
        /*0098*/ 	.word	0xffffffff


	//   ....[9]....
        /*009c*/ 	.word	0xffffffff


	//   ....[10]....
        /*00a0*/ 	.word	0xffffffff


	//   ....[11]....
        /*00a4*/ 	.word	0xffffffff


	//   ....[12]....
        /*00a8*/ 	.word	0xffffffff


	//----- nvinfo : EIATTR_COOP_GROUP_INSTR_OFFSETS
	.align		4
.L_41:
        /*00ac*/ 	.byte	0x04, 0x28
        /*00ae*/ 	.short	(.L_43 - .L_42)


	//   ....[0]....
.L_42:
        /*00b0*/ 	.word	0x00000090


	//   ....[1]....
        /*00b4*/ 	.word	0x000004d0


	//   ....[2]....
        /*00b8*/ 	.word	0x00000640


	//   ....[3]....
        /*00bc*/ 	.word	0x000007e0


	//   ....[4]....
        /*00c0*/ 	.word	0x000008e0


	//   ....[5]....
        /*00c4*/ 	.word	0x00000a50


	//   ....[6]....
        /*00c8*/ 	.word	0x00000bf0


	//   ....[7]....
        /*00cc*/ 	.word	0x00001e30


	//   ....[8]....
        /*00d0*/ 	.word	0x00002c10


	//   ....[9]....
        /*00d4*/ 	.word	0x00002e20


	//   ....[10]....
        /*00d8*/ 	.word	0x00002e50


	//   ....[11]....
        /*00dc*/ 	.word	0x00003aa0


	//   ....[12]....
        /*00e0*/ 	.word	0x00003cd0


	//----- nvinfo : EIATTR_VRC_CTA_INIT_COUNT
	.align		4
.L_43:
        /*00e4*/ 	.byte	0x02, 0x4a
        /*00e6*/ 	.byte	0x80
	.zero		1


	//----- nvinfo : EIATTR_SYSCALL_OFFSETS
	.align		4
        /*00e8*/ 	.byte	0x04, 0x46
        /*00ea*/ 	.short	(.L_45 - .L_44)


	//   ....[0]....
.L_44:
        /*00ec*/ 	.word	0x000056b0


	//   ....[1]....
        /*00f0*/ 	.word	0x000057a0


	//   ....[2]....
        /*00f4*/ 	.word	0x00005f00


	//   ....[3]....
        /*00f8*/ 	.word	0x000067b0


	//   ....[4]....
        /*00fc*/ 	.word	0x00007030


	//   ....[5]....
        /*0100*/ 	.word	0x000078b0


	//----- nvinfo : EIATTR_MBARRIER_INSTR_OFFSETS
	.align		4
.L_45:
        /*0104*/ 	.byte	0x04, 0x39
        /*0106*/ 	.short	(.L_47 - .L_46)


	//   ....[0]....
.L_46:
        /*0108*/ 	.word	0x000005b0
        /*010c*/ 	.word	0x000000ff
        /*0110*/ 	.word	0x00000000
        /*0114*/ 	.short	0x0100
        /*0116*/ 	.byte	0x05
	.zero		1


	//   ....[1]....
        /*0118*/ 	.word	0x000005c0
        /*011c*/ 	.word	0x000000ff
        /*0120*/ 	.word	0x00000020
        /*0124*/ 	.short	0x0100
        /*0126*/ 	.byte	0x05
	.zero		1


	//   ....[2]....
        /*0128*/ 	.word	0x000005d0
        /*012c*/ 	.word	0x000000ff
        /*0130*/ 	.word	0x00000008
        /*0134*/ 	.short	0x0100
        /*0136*/ 	.byte	0x05
	.zero		1


	//   ....[3]....
        /*0138*/ 	.word	0x000005e0
        /*013c*/ 	.word	0x000000ff
        /*0140*/ 	.word	0x00000028
        /*0144*/ 	.short	0x0100
        /*0146*/ 	.byte	0x05
	.zero		1


	//   ....[4]....
        /*0148*/ 	.word	0x000005f0
        /*014c*/ 	.word	0x000000ff
        /*0150*/ 	.word	0x00000010
        /*0154*/ 	.short	0x0100
        /*0156*/ 	.byte	0x05
	.zero		1


	//   ....[5]....
        /*0158*/ 	.word	0x00000600
        /*015c*/ 	.word	0x000000ff
        /*0160*/ 	.word	0x00000030
        /*0164*/ 	.short	0x0100
        /*0166*/ 	.byte	0x05
	.zero		1


	//   ....[6]....
        /*0168*/ 	.word	0x00000610
        /*016c*/ 	.word	0x000000ff
        /*0170*/ 	.word	0x00000018
        /*0174*/ 	.short	0x0100
        /*0176*/ 	.byte	0x05
	.zero		1


	//   ....[7]....
        /*0178*/ 	.word	0x00000620
        /*017c*/ 	.word	0x000000ff
        /*0180*/ 	.word	0x00000038
        /*0184*/ 	.short	0x0100
        /*0186*/ 	.byte	0x05
	.zero		1


	//   ....[8]....
        /*0188*/ 	.word	0x00000750
        /*018c*/ 	.word	0x000000ff
        /*0190*/ 	.word	0x00000040
        /*0194*/ 	.short	0x0100
        /*0196*/ 	.byte	0x07
	.zero		1


	//   ....[9]....
        /*0198*/ 	.word	0x00000760
        /*019c*/ 	.word	0x000000ff
        /*01a0*/ 	.word	0x00000060
        /*01a4*/ 	.short	0x0100
        /*01a6*/ 	.byte	0x07
	.zero		1


	//   ....[10]....
        /*01a8*/ 	.word	0x00000770
        /*01ac*/ 	.word	0x000000ff
        /*01b0*/ 	.word	0x00000048
        /*01b4*/ 	.short	0x0100
        /*01b6*/ 	.byte	0x07
	.zero		1


	//   ....[11]....
        /*01b8*/ 	.word	0x00000780
        /*01bc*/ 	.word	0x000000ff
        /*01c0*/ 	.word	0x00000068
        /*01c4*/ 	.short	0x0100
        /*01c6*/ 	.byte	0x07
	.zero		1


	//   ....[12]....
        /*01c8*/ 	.word	0x00000790
        /*01cc*/ 	.word	0x000000ff
        /*01d0*/ 	.word	0x00000050
        /*01d4*/ 	.short	0x0100
        /*01d6*/ 	.byte	0x07
	.zero		1


	//   ....[13]....
        /*01d8*/ 	.word	0x000007a0
        /*01dc*/ 	.word	0x000000ff
        /*01e0*/ 	.word	0x00000070
        /*01e4*/ 	.short	0x0100
        /*01e6*/ 	.byte	0x07
	.zero		1


	//   ....[14]....
        /*01e8*/ 	.word	0x000007b0
        /*01ec*/ 	.word	0x000000ff
        /*01f0*/ 	.word	0x00000058
        /*01f4*/ 	.short	0x0100
        /*01f6*/ 	.byte	0x07
	.zero		1


	//   ....[15]....
        /*01f8*/ 	.word	0x000007c0
        /*01fc*/ 	.word	0x000000ff
        /*0200*/ 	.word	0x00000078
        /*0204*/ 	.short	0x0100
        /*0206*/ 	.byte	0x07
	.zero		1


	//   ....[16]....
        /*0208*/ 	.word	0x000008b0
        /*020c*/ 	.word	0x000000ff
        /*0210*/ 	.word	0x00000080
        /*0214*/ 	.short	0x0100
        /*0216*/ 	.byte	0x05
	.zero		1


	//   ....[17]....
        /*0218*/ 	.word	0x000008c0
        /*021c*/ 	.word	0x000000ff
        /*0220*/ 	.word	0x00000088
        /*0224*/ 	.short	0x0100
        /*0226*/ 	.byte	0x05
	.zero		1


	//   ....[18]....
        /*0228*/ 	.word	0x00000a00
        /*022c*/ 	.word	0x000000ff
        /*0230*/ 	.word	0x00000090
        /*0234*/ 	.short	0x0100
        /*0236*/ 	.byte	0x05
	.zero		1


	//   ....[19]....
        /*0238*/ 	.word	0x00000a10
        /*023c*/ 	.word	0x000000ff
        /*0240*/ 	.word	0x000000a0
        /*0244*/ 	.short	0x0100
        /*0246*/ 	.byte	0x05
	.zero		1


	//   ....[20]....
        /*0248*/ 	.word	0x00000a20
        /*024c*/ 	.word	0x000000ff
        /*0250*/ 	.word	0x00000098
        /*0254*/ 	.short	0x0100
        /*0256*/ 	.byte	0x05
	.zero		1


	//   ....[21]....
        /*0258*/ 	.word	0x00000a30
        /*025c*/ 	.word	0x000000ff
        /*0260*/ 	.word	0x000000a8
        /*0264*/ 	.short	0x0100
        /*0266*/ 	.byte	0x05
	.zero		1


	//   ....[22]....
        /*0268*/ 	.word	0x00000b60
        /*026c*/ 	.word	0x000000ff
        /*0270*/ 	.word	0x000000b0
        /*0274*/ 	.short	0x0100
        /*0276*/ 	.byte	0x07
	.zero		1


	//   ....[23]....
        /*0278*/ 	.word	0x00000b70
        /*027c*/ 	.word	0x000000ff
        /*0280*/ 	.word	0x000000d0
        /*0284*/ 	.short	0x0100
        /*0286*/ 	.byte	0x07
	.zero		1


	//   ....[24]....
        /*0288*/ 	.word	0x00000b80
        /*028c*/ 	.word	0x000000ff
        /*0290*/ 	.word	0x000000b8
        /*0294*/ 	.short	0x0100
        /*0296*/ 	.byte	0x07
	.zero		1


	//   ....[25]....
        /*0298*/ 	.word	0x00000b90
        /*029c*/ 	.word	0x000000ff
        /*02a0*/ 	.word	0x000000d8
        /*02a4*/ 	.short	0x0100
        /*02a6*/ 	.byte	0x07
	.zero		1


	//   ....[26]....
        /*02a8*/ 	.word	0x00000ba0
        /*02ac*/ 	.word	0x000000ff
        /*02b0*/ 	.word	0x000000c0
        /*02b4*/ 	.short	0x0100
        /*02b6*/ 	.byte	0x07
	.zero		1


	//   ....[27]....
        /*02b8*/ 	.word	0x00000bb0
        /*02bc*/ 	.word	0x000000ff
        /*02c0*/ 	.word	0x000000e0
        /*02c4*/ 	.short	0x0100
        /*02c6*/ 	.byte	0x07
	.zero		1


	//   ....[28]....
        /*02c8*/ 	.word	0x00000bc0
        /*02cc*/ 	.word	0x000000ff
        /*02d0*/ 	.word	0x000000c8
        /*02d4*/ 	.short	0x0100
        /*02d6*/ 	.byte	0x07
	.zero		1


	//   ....[29]....
        /*02d8*/ 	.word	0x00000bd0
        /*02dc*/ 	.word	0x000000ff
        /*02e0*/ 	.word	0x000000e8
        /*02e4*/ 	.short	0x0100
        /*02e6*/ 	.byte	0x07
	.zero		1


	//   ....[30]....
        /*02e8*/ 	.word	0x00000cc0
        /*02ec*/ 	.word	0x000000ff
        /*02f0*/ 	.word	0x000000f0
        /*02f4*/ 	.short	0x0100
        /*02f6*/ 	.byte	0x05
	.zero		1


	//   ....[31]....
        /*02f8*/ 	.word	0x00000cd0
        /*02fc*/ 	.word	0x000000ff
        /*0300*/ 	.word	0x00000100
        /*0304*/ 	.short	0x0100
        /*0306*/ 	.byte	0x05
	.zero		1


	//   ....[32]....
        /*0308*/ 	.word	0x00000ce0
        /*030c*/ 	.word	0x000000ff
        /*0310*/ 	.word	0x000000f8
        /*0314*/ 	.short	0x0100
        /*0316*/ 	.byte	0x05
	.zero		1


	//   ....[33]....
        /*0318*/ 	.word	0x00000cf0
        /*031c*/ 	.word	0x000000ff
        /*0320*/ 	.word	0x00000108
        /*0324*/ 	.short	0x0100
        /*0326*/ 	.byte	0x05
	.zero		1


	//   ....[34]....
        /*0328*/ 	.word	0x000015d0
        /*032c*/ 	.word	0x00000003
        /*0330*/ 	.word	0x00000100
        /*0334*/ 	.short	0x010a
        /*0336*/ 	.byte	0xff
	.zero		1


	//   ....[35]....
        /*0338*/ 	.word	0x00001600
        /*033c*/ 	.word	0x00000003
        /*0340*/ 	.word	0x000000f0
        /*0344*/ 	.short	0x0101
        /*0346*/ 	.byte	0xff
	.zero		1


	//   ....[36]....
        /*0348*/ 	.word	0x000016d0
        /*034c*/ 	.word	0x000000ff
        /*0350*/ 	.word	0x00000020
        /*0354*/ 	.short	0x010a
        /*0356*/ 	.byte	0x08
	.zero		1


	//   ....[37]....
        /*0358*/ 	.word	0x00001780
        /*035c*/ 	.word	0x000000ff
        /*0360*/ 	.word	0x00000020
        /*0364*/ 	.short	0x010a
        /*0366*/ 	.byte	0x21
	.zero		1


	//   ....[38]....
        /*0368*/ 	.word	0x000018d0
        /*036c*/ 	.word	0x000000ff
        /*0370*/ 	.word	0x00000020
        /*0374*/ 	.short	0x010a
        /*0376*/ 	.byte	0x08
	.zero		1


	//   ....[39]....
        /*0378*/ 	.word	0x00001a90
        /*037c*/ 	.word	0x000000ff
        /*0380*/ 	.word	0x00000088
        /*0384*/ 	.short	0x0101
        /*0386*/ 	.byte	0x04
	.zero		1


	//   ....[40]....
        /*0388*/ 	.word	0x00001ab0
        /*038c*/ 	.word	0x000000ff
        /*0390*/ 	.word	0x00000020
        /*0394*/ 	.short	0x010a
        /*0396*/ 	.byte	0x08
	.zero		1


	//   ....[41]....
        /*0398*/ 	.word	0x00001b40
        /*039c*/ 	.word	0x000000ff
        /*03a0*/ 	.word	0x00000020
        /*03a4*/ 	.short	0x010a
        /*03a6*/ 	.byte	0x21
	.zero		1


	//   ....[42]....
        /*03a8*/ 	.word	0x00001c90
        /*03ac*/ 	.word	0x000000ff
        /*03b0*/ 	.word	0x00000020
        /*03b4*/ 	.short	0x010a
        /*03b6*/ 	.byte	0x08
	.zero		1


	//   ....[43]....
        /*03b8*/ 	.word	0x00001e60
        /*03bc*/ 	.word	0x00000002
        /*03c0*/ 	.word	0x00000090
        /*03c4*/ 	.short	0x010a
        /*03c6*/ 	.byte	0xff
	.zero		1


	//   ....[44]....
        /*03c8*/ 	.word	0x00001f20
        /*03cc*/ 	.word	0x00000002
        /*03d0*/ 	.word	0x00000000
        /*03d4*/ 	.short	0x0101
        /*03d6*/ 	.byte	0xff
	.zero		1


	//   ....[45]....
        /*03d8*/ 	.word	0x00002480
        /*03dc*/ 	.word	0x000000ff
        /*03e0*/ 	.word	0x00000000
        /*03e4*/ 	.short	0x010a
        /*03e6*/ 	.byte	0x05
	.zero		1


	//   ....[46]....
        /*03e8*/ 	.word	0x00002510
        /*03ec*/ 	.word	0x000000ff
        /*03f0*/ 	.word	0x00000000
        /*03f4*/ 	.short	0x010a
        /*03f6*/ 	.byte	0x05
	.zero		1


	//   ....[47]....
        /*03f8*/ 	.word	0x000025a0
        /*03fc*/ 	.word	0x000000ff
        /*0400*/ 	.word	0x00000000
        /*0404*/ 	.short	0x010a
        /*0406*/ 	.byte	0x05
	.zero		1


	//   ....[48]....
        /*0408*/ 	.word	0x00002640
        /*040c*/ 	.word	0x00000000
        /*0410*/ 	.word	0x00000000
        /*0414*/ 	.short	0x010a
        /*0416*/ 	.byte	0xff
	.zero		1


	//   ....[49]....
        /*0418*/ 	.word	0x00002760
        /*041c*/ 	.word	0x00000000
        /*0420*/ 	.word	0x000000f0
        /*0424*/ 	.short	0x010a
        /*0426*/ 	.byte	0xff
	.zero		1


	//   ....[50]....
        /*0428*/ 	.word	0x000027c0
        /*042c*/ 	.word	0x00000004
        /*0430*/ 	.word	0x00000000
        /*0434*/ 	.short	0x0101
        /*0436*/ 	.byte	0xff
	.zero		1


	//   ....[51]....
        /*0438*/ 	.word	0x000027e0
        /*043c*/ 	.word	0x000000ff
        /*0440*/ 	.word	0x000000a0
        /*0444*/ 	.short	0x010a
        /*0446*/ 	.byte	0x05
	.zero		1


	//   ....[52]....
        /*0448*/ 	.word	0x00002900
        /*044c*/ 	.word	0x00000000
        /*0450*/ 	.word	0x00000090
        /*0454*/ 	.short	0x010a
        /*0456*/ 	.byte	0xff
	.zero		1


	//   ....[53]....
        /*0458*/ 	.word	0x00002a10
        /*045c*/ 	.word	0x00000000
        /*0460*/ 	.word	0x00000000
        /*0464*/ 	.short	0x0101
        /*0466*/ 	.byte	0xff
	.zero		1


	//   ....[54]....
        /*0468*/ 	.word	0x00002aa0
        /*046c*/ 	.word	0x000000ff
        /*0470*/ 	.word	0x000000a0
        /*0474*/ 	.short	0x0106
        /*0476*/ 	.byte	0x05
	.zero		1


	//   ....[55]....
        /*0478*/ 	.word	0x00002ac0
        /*047c*/ 	.word	0x000000ff
        /*0480*/ 	.word	0x000000a0
        /*0484*/ 	.short	0x010a
        /*0486*/ 	.byte	0x05
	.zero		1


	//   ....[56]....
        /*0488*/ 	.word	0x00002b50
        /*048c*/ 	.word	0x000000ff
        /*0490*/ 	.word	0x000000a0
        /*0494*/ 	.short	0x0106
        /*0496*/ 	.byte	0x04
	.zero		1


	//   ....[57]....
        /*0498*/ 	.word	0x00002b90
        /*049c*/ 	.word	0x00000000
        /*04a0*/ 	.word	0x000000a0
        /*04a4*/ 	.short	0x010a
        /*04a6*/ 	.byte	0xff
	.zero		1


	//   ....[58]....
        /*04a8*/ 	.word	0x00003150
        /*04ac*/ 	.word	0x00000000
        /*04b0*/ 	.word	0x00000090
        /*04b4*/ 	.short	0x010a
        /*04b6*/ 	.byte	0xff
	.zero		1


	//   ....[59]....
        /*04b8*/ 	.word	0x00003260
        /*04bc*/ 	.word	0x00000003
        /*04c0*/ 	.word	0x00000000
        /*04c4*/ 	.short	0x0101
        /*04c6*/ 	.byte	0xff
	.zero		1


	//   ....[60]....
        /*04c8*/ 	.word	0x00003270
        /*04cc*/ 	.word	0x000000ff
        /*04d0*/ 	.word	0x00000000
        /*04d4*/ 	.short	0x010a
        /*04d6*/ 	.byte	0x07
	.zero		1


	//   ....[61]....
        /*04d8*/ 	.word	0x000032f0
        /*04dc*/ 	.word	0x000000ff
        /*04e0*/ 	.word	0x000000d0
        /*04e4*/ 	.short	0x010a
        /*04e6*/ 	.byte	0x06
	.zero		1


	//   ....[62]....
        /*04e8*/ 	.word	0x000033c0
        /*04ec*/ 	.word	0x000000ff
        /*04f0*/ 	.word	0x00000000
        /*04f4*/ 	.short	0x010a
        /*04f6*/ 	.byte	0x0b
	.zero		1


	//   ....[63]....
        /*04f8*/ 	.word	0x000034f0
        /*04fc*/ 	.word	0x000000ff
        /*0500*/ 	.word	0x00000000
        /*0504*/ 	.short	0x010a
        /*0506*/ 	.byte	0x22
	.zero		1


	//   ....[64]....
        /*0508*/ 	.word	0x000038d0
        /*050c*/ 	.word	0x000000ff
        /*0510*/ 	.word	0x00000000
        /*0514*/ 	.short	0x010a
        /*0516*/ 	.byte	0x06
	.zero		1


	//   ....[65]....
        /*0518*/ 	.word	0x00003960
        /*051c*/ 	.word	0x000000ff
        /*0520*/ 	.word	0x00000000
        /*0524*/ 	.short	0x010a
        /*0526*/ 	.byte	0x06
	.zero		1


	//   ....[66]....
        /*0528*/ 	.word	0x000039f0
        /*052c*/ 	.word	0x000000ff
        /*0530*/ 	.word	0x00000000
        /*0534*/ 	.short	0x010a
        /*0536*/ 	.byte	0x06
	.zero		1


	//   ....[67]....
        /*0538*/ 	.word	0x00003a80
        /*053c*/ 	.word	0x000000ff
        /*0540*/ 	.word	0x00000000
        /*0544*/ 	.short	0x010a
        /*0546*/ 	.byte	0x07
	.zero		1


	//   ....[68]....
        /*0548*/ 	.word	0x00003f00
        /*054c*/ 	.word	0x00000000
        /*0550*/ 	.word	0x00000090
        /*0554*/ 	.short	0x010a
        /*0556*/ 	.byte	0xff
	.zero		1


	//   ....[69]....
        /*0558*/ 	.word	0x00003fc0
        /*055c*/ 	.word	0x00000000
        /*0560*/ 	.word	0x00000000
        /*0564*/ 	.short	0x0101
        /*0566*/ 	.byte	0xff
	.zero		1


	//   ....[70]....
        /*0568*/ 	.word	0x000042e0
        /*056c*/ 	.word	0x000000ff
        /*0570*/ 	.word	0x00000088
        /*0574*/ 	.short	0x010a
        /*0576*/ 	.byte	0x07
	.zero		1


	//   ....[71]....
        /*0578*/ 	.word	0x000044d0
        /*057c*/ 	.word	0x000000ff
        /*0580*/ 	.word	0x00000060
        /*0584*/ 	.short	0x010a
        /*0586*/ 	.byte	0x07
	.zero		1


	//   ....[72]....
        /*0588*/ 	.word	0x00004640
        /*058c*/ 	.word	0x000000ff
        /*0590*/ 	.word	0x00000040
        /*0594*/ 	.short	0x010b
        /*0596*/ 	.byte	0x07
	.zero		1


	//   ....[73]....
        /*0598*/ 	.word	0x00004650
        /*059c*/ 	.word	0x000000ff
        /*05a0*/ 	.word	0x00000000
        /*05a4*/ 	.short	0x0101
        /*05a6*/ 	.byte	0x08
	.zero		1


	//   ....[74]....
        /*05a8*/ 	.word	0x00004670
        /*05ac*/ 	.word	0x000000ff
        /*05b0*/ 	.word	0x00000068
        /*05b4*/ 	.short	0x010a
        /*05b6*/ 	.byte	0x07
	.zero		1


	//   ....[75]....
        /*05b8*/ 	.word	0x000047d0
        /*05bc*/ 	.word	0x000000ff
        /*05c0*/ 	.word	0x00000048
        /*05c4*/ 	.short	0x010b
        /*05c6*/ 	.byte	0x07
	.zero		1


	//   ....[76]....
        /*05c8*/ 	.word	0x000047e0
        /*05cc*/ 	.word	0x000000ff
        /*05d0*/ 	.word	0x00000000
        /*05d4*/ 	.short	0x0101
        /*05d6*/ 	.byte	0x08
	.zero		1


	//   ....[77]....
        /*05d8*/ 	.word	0x000047f0
        /*05dc*/ 	.word	0x000000ff
        /*05e0*/ 	.word	0x00000070
        /*05e4*/ 	.short	0x010a
        /*05e6*/ 	.byte	0x07
	.zero		1


	//   ....[78]....
        /*05e8*/ 	.word	0x00004990
        /*05ec*/ 	.word	0x000000ff
        /*05f0*/ 	.word	0x00000050
        /*05f4*/ 	.short	0x010b
        /*05f6*/ 	.byte	0x07
	.zero		1


	//   ....[79]....
        /*05f8*/ 	.word	0x00004a00
        /*05fc*/ 	.word	0x000000ff
        /*0600*/ 	.word	0x00000000
        /*0604*/ 	.short	0x0101
        /*0606*/ 	.byte	0x08
	.zero		1


	//   ....[80]....
        /*0608*/ 	.word	0x00004a30
        /*060c*/ 	.word	0x000000ff
        /*0610*/ 	.word	0x00000078
        /*0614*/ 	.short	0x010a
        /*0616*/ 	.byte	0x07
	.zero		1


	//   ....[81]....
        /*0618*/ 	.word	0x00004c40
        /*061c*/ 	.word	0x000000ff
        /*0620*/ 	.word	0x00000058
        /*0624*/ 	.short	0x010b
        /*0626*/ 	.byte	0x07
	.zero		1


	//   ....[82]....
        /*0628*/ 	.word	0x00004c60
        /*062c*/ 	.word	0x000000ff
        /*0630*/ 	.word	0x00000000
        /*0634*/ 	.short	0x0101
        /*0636*/ 	.byte	0x0d
	.zero		1


	//   ....[83]....
        /*0638*/ 	.word	0x00004c90
        /*063c*/ 	.word	0x000000ff
        /*0640*/ 	.word	0x00000060
        /*0644*/ 	.short	0x010a
        /*0646*/ 	.byte	0x07
	.zero		1


	//   ....[84]....
        /*0648*/ 	.word	0x00004cb0
        /*064c*/ 	.word	0x000000ff
        /*0650*/ 	.word	0x00000068
        /*0654*/ 	.short	0x010a
        /*0656*/ 	.byte	0x07
	.zero		1


	//   ....[85]....
        /*0658*/ 	.word	0x00004cd0
        /*065c*/ 	.word	0x000000ff
        /*0660*/ 	.word	0x00000070
        /*0664*/ 	.short	0x010a
        /*0666*/ 	.byte	0x07
	.zero		1


	//   ....[86]....
        /*0668*/ 	.word	0x00004d10
        /*066c*/ 	.word	0x00000000
        /*0670*/ 	.word	0x00000078
        /*0674*/ 	.short	0x010a
        /*0676*/ 	.byte	0xff
	.zero		1


	//   ....[87]....
        /*0678*/ 	.word	0x00005070
        /*067c*/ 	.word	0x00000000
        /*0680*/ 	.word	0x00000090
        /*0684*/ 	.short	0x010a
        /*0686*/ 	.byte	0xff
	.zero		1


	//   ....[88]....
        /*0688*/ 	.word	0x00005180
        /*068c*/ 	.word	0x00000000
        /*0690*/ 	.word	0x00000000
        /*0694*/ 	.short	0x0101
        /*0696*/ 	.byte	0xff
	.zero		1


	//   ....[89]....
        /*0698*/ 	.word	0x00005be0
        /*069c*/ 	.word	0x000000ff
        /*06a0*/ 	.word	0x00000040
        /*06a4*/ 	.short	0x010a
        /*06a6*/ 	.byte	0x30
	.zero		1


	//   ....[90]....
        /*06a8*/ 	.word	0x00005c50
        /*06ac*/ 	.word	0x0000004f
        /*06b0*/ 	.word	0x000000b0
        /*06b4*/ 	.short	0x010a
        /*06b6*/ 	.byte	0xff
	.zero		1


	//   ....[91]....
        /*06b8*/ 	.word	0x00005d00
        /*06bc*/ 	.word	0x000000ff
        /*06c0*/ 	.word	0x00000040
        /*06c4*/ 	.short	0x010a
        /*06c6*/ 	.byte	0x30
	.zero		1


	//   ....[92]....
        /*06c8*/ 	.word	0x00005de0
        /*06cc*/ 	.word	0x0000004f
        /*06d0*/ 	.word	0x000000b0
        /*06d4*/ 	.short	0x010a
        /*06d6*/ 	.byte	0xff
	.zero		1


	//   ....[93]....
        /*06d8*/ 	.word	0x00006510
        /*06dc*/ 	.word	0x00000000
        /*06e0*/ 	.word	0x00000000
        /*06e4*/ 	.short	0x0101
        /*06e6*/ 	.byte	0xff
	.zero		1


	//   ....[94]....
        /*06e8*/ 	.word	0x00006520
        /*06ec*/ 	.word	0x00000003
        /*06f0*/ 	.word	0x00000040
        /*06f4*/ 	.short	0x010a
        /*06f6*/ 	.byte	0xff
	.zero		1


	//   ....[95]....
        /*06f8*/ 	.word	0x000065e0
        /*06fc*/ 	.word	0x00000003
        /*0700*/ 	.word	0x00000040
        /*0704*/ 	.short	0x010a
        /*0706*/ 	.byte	0xff
	.zero		1


	//   ....[96]....
        /*0708*/ 	.word	0x00006d90
        /*070c*/ 	.word	0x00000026
        /*0710*/ 	.word	0x00000000
        /*0714*/ 	.short	0x0101
        /*0716*/ 	.byte	0xff
	.zero		1


	//   ....[97]....
        /*0718*/ 	.word	0x00006db0
        /*071c*/ 	.word	0x00000053
        /*0720*/ 	.word	0x00000040
        /*0724*/ 	.short	0x010a
        /*0726*/ 	.byte	0xff
	.zero		1


	//   ....[98]....
        /*0728*/ 	.word	0x00006e60
        /*072c*/ 	.word	0x00000053
        /*0730*/ 	.word	0x00000040
        /*0734*/ 	.short	0x010a
        /*0736*/ 	.byte	0xff
	.zero		1


	//   ....[99]....
        /*0738*/ 	.word	0x00007610
        /*073c*/ 	.word	0x00000026
        /*0740*/ 	.word	0x00000000
        /*0744*/ 	.short	0x0101
        /*0746*/ 	.byte	0xff
	.zero		1


	//   ....[100]....
        /*0748*/ 	.word	0x00007630
        /*074c*/ 	.word	0x00000058
        /*0750*/ 	.word	0x00000040
        /*0754*/ 	.short	0x010a
        /*0756*/ 	.byte	0xff
	.zero		1


	//   ....[101]....
        /*0758*/ 	.word	0x000076e0
        /*075c*/ 	.word	0x00000058
        /*0760*/ 	.word	0x00000040
        /*0764*/ 	.short	0x010a
        /*0766*/ 	.byte	0xff
	.zero		1


	//   ....[102]....
        /*0768*/ 	.word	0x00007a20
        /*076c*/ 	.word	0x000000ff
        /*0770*/ 	.word	0x00000000
        /*0774*/ 	.short	0x0101
        /*0776*/ 	.byte	0x05
	.zero		1


	//   ....[103]....
        /*0778*/ 	.word	0x00007ef0
        /*077c*/ 	.word	0x00000002
        /*0780*/ 	.word	0x00000000
        /*0784*/ 	.short	0x0101
        /*0786*/ 	.byte	0xff
	.zero		1


	//   ....[104]....
        /*0788*/ 	.word	0x00008160
        /*078c*/ 	.word	0x000000ff
        /*0790*/ 	.word	0x00000000
        /*0794*/ 	.short	0x0101
        /*0796*/ 	.byte	0x04
	.zero		1


	//   ....[105]....
        /*0798*/ 	.word	0x00008180
        /*079c*/ 	.word	0x00000003
        /*07a0*/ 	.word	0x00000100
        /*07a4*/ 	.short	0x010a
        /*07a6*/ 	.byte	0xff
	.zero		1


	//   ....[106]....
        /*07a8*/ 	.word	0x000081e0
        /*07ac*/ 	.word	0x00000002
        /*07b0*/ 	.word	0x00000020
        /*07b4*/ 	.short	0x010a
        /*07b6*/ 	.byte	0xff
	.zero		1


	//   ....[107]....
        /*07b8*/ 	.word	0x00008240
        /*07bc*/ 	.word	0x00000002
        /*07c0*/ 	.word	0x00000020
        /*07c4*/ 	.short	0x010a
        /*07c6*/ 	.byte	0xff
	.zero		1


	//   ....[108]....
        /*07c8*/ 	.word	0x00008290
        /*07cc*/ 	.word	0x00000002
        /*07d0*/ 	.word	0x00000090
        /*07d4*/ 	.short	0x010a
        /*07d6*/ 	.byte	0xff
	.zero		1


	//   ....[109]....
        /*07d8*/ 	.word	0x000082f0
        /*07dc*/ 	.word	0x00000000
        /*07e0*/ 	.word	0x00000000
        /*07e4*/ 	.short	0x010a
        /*07e6*/ 	.byte	0xff
	.zero		1


	//   ....[110]....
        /*07e8*/ 	.word	0x00008350
        /*07ec*/ 	.word	0x00000000
        /*07f0*/ 	.word	0x00000000
        /*07f4*/ 	.short	0x010a
        /*07f6*/ 	.byte	0xff
	.zero		1


	//   ....[111]....
        /*07f8*/ 	.word	0x000083b0
        /*07fc*/ 	.word	0x00000000
        /*0800*/ 	.word	0x00000000
        /*0804*/ 	.short	0x010a
        /*0806*/ 	.byte	0xff
	.zero		1


	//   ....[112]....
        /*0808*/ 	.word	0x00008400
        /*080c*/ 	.word	0x00000000
        /*0810*/ 	.word	0x000000f0
        /*0814*/ 	.short	0x010a
        /*0816*/ 	.byte	0xff
	.zero		1


	//   ....[113]....
        /*0818*/ 	.word	0x00008460
        /*081c*/ 	.word	0x00000000
        /*0820*/ 	.word	0x000000a0
        /*0824*/ 	.short	0x010a
        /*0826*/ 	.byte	0xff
	.zero		1


	//   ....[114]....
        /*0828*/ 	.word	0x000084b0
        /*082c*/ 	.word	0x00000000
        /*0830*/ 	.word	0x00000090
        /*0834*/ 	.short	0x010a
        /*0836*/ 	.byte	0xff
	.zero		1


	//   ....[115]....
        /*0838*/ 	.word	0x00008510
        /*083c*/ 	.word	0x00000000
        /*0840*/ 	.word	0x000000a0
        /*0844*/ 	.short	0x010a
        /*0846*/ 	.byte	0xff
	.zero		1


	//   ....[116]....
        /*0848*/ 	.word	0x00008560
        /*084c*/ 	.word	0x00000000
        /*0850*/ 	.word	0x00000090
        /*0854*/ 	.short	0x010a
        /*0856*/ 	.byte	0xff
	.zero		1


	//   ....[117]....
        /*0858*/ 	.word	0x000085c0
        /*085c*/ 	.word	0x00000003
        /*0860*/ 	.word	0x000000d0
        /*0864*/ 	.short	0x010a
        /*0866*/ 	.byte	0xff
	.zero		1


	//   ....[118]....
        /*0868*/ 	.word	0x00008620
        /*086c*/ 	.word	0x00000000
        /*0870*/ 	.word	0x00000000
        /*0874*/ 	.short	0x010a
        /*0876*/ 	.byte	0xff
	.zero		1


	//   ....[119]....
        /*0878*/ 	.word	0x00008680
        /*087c*/ 	.word	0x00000000
        /*0880*/ 	.word	0x00000000
        /*0884*/ 	.short	0x010a
        /*0886*/ 	.byte	0xff
	.zero		1


	//   ....[120]....
        /*0888*/ 	.word	0x000086e0
        /*088c*/ 	.word	0x00000000
        /*0890*/ 	.word	0x00000000
        /*0894*/ 	.short	0x010a
        /*0896*/ 	.byte	0xff
	.zero		1


	//   ....[121]....
        /*0898*/ 	.word	0x00008740
        /*089c*/ 	.word	0x00000000
        /*08a0*/ 	.word	0x00000000
        /*08a4*/ 	.short	0x010a
        /*08a6*/ 	.byte	0xff
	.zero		1


	//   ....[122]....
        /*08a8*/ 	.word	0x000087a0
        /*08ac*/ 	.word	0x00000000
        /*08b0*/ 	.word	0x00000000
        /*08b4*/ 	.short	0x010a
        /*08b6*/ 	.byte	0xff
	.zero		1


	//   ....[123]....
        /*08b8*/ 	.word	0x000087f0
        /*08bc*/ 	.word	0x00000000
        /*08c0*/ 	.word	0x00000090
        /*08c4*/ 	.short	0x010a
        /*08c6*/ 	.byte	0xff
	.zero		1


	//   ....[124]....
        /*08c8*/ 	.word	0x00008850
        /*08cc*/ 	.word	0x00000000
        /*08d0*/ 	.word	0x00000088
        /*08d4*/ 	.short	0x010a
        /*08d6*/ 	.byte	0xff
	.zero		1


	//   ....[125]....
        /*08d8*/ 	.word	0x000088b0
        /*08dc*/ 	.word	0x00000003
        /*08e0*/ 	.word	0x00000060
        /*08e4*/ 	.short	0x010a
        /*08e6*/ 	.byte	0xff
	.zero		1


	//   ....[126]....
        /*08e8*/ 	.word	0x00008910
        /*08ec*/ 	.word	0x00000003
        /*08f0*/ 	.word	0x00000068
        /*08f4*/ 	.short	0x010a
        /*08f6*/ 	.byte	0xff
	.zero		1


	//   ....[127]....
        /*08f8*/ 	.word	0x00008970
        /*08fc*/ 	.word	0x00000003
        /*0900*/ 	.word	0x00000070
        /*0904*/ 	.short	0x010a
        /*0906*/ 	.byte	0xff
	.zero		1


	//   ....[128]....
        /*0908*/ 	.word	0x000089d0
        /*090c*/ 	.word	0x00000003
        /*0910*/ 	.word	0x00000078
        /*0914*/ 	.short	0x010a
        /*0916*/ 	.byte	0xff
	.zero		1


	//   ....[129]....
        /*0918*/ 	.word	0x00008a30
        /*091c*/ 	.word	0x00000000
        /*0920*/ 	.word	0x00000060
        /*0924*/ 	.short	0x010a
        /*0926*/ 	.byte	0xff
	.zero		1


	//   ....[130]....
        /*0928*/ 	.word	0x00008a90
        /*092c*/ 	.word	0x00000000
        /*0930*/ 	.word	0x00000068
        /*0934*/ 	.short	0x010a
        /*0936*/ 	.byte	0xff
	.zero		1


	//   ....[131]....
        /*0938*/ 	.word	0x00008af0
        /*093c*/ 	.word	0x00000000
        /*0940*/ 	.word	0x00000070
        /*0944*/ 	.short	0x010a
        /*0946*/ 	.byte	0xff
	.zero		1


	//   ....[132]....
        /*0948*/ 	.word	0x00008b40
        /*094c*/ 	.word	0x00000000
        /*0950*/ 	.word	0x00000090
        /*0954*/ 	.short	0x010a
        /*0956*/ 	.byte	0xff
	.zero		1


	//   ....[133]....
        /*0958*/ 	.word	0x00008ba0
        /*095c*/ 	.word	0x00000002
        /*0960*/ 	.word	0x00000040
        /*0964*/ 	.short	0x010a
        /*0966*/ 	.byte	0xff
	.zero		1


	//   ....[134]....
        /*0968*/ 	.word	0x00008bf0
        /*096c*/ 	.word	0x0000004f
        /*0970*/ 	.word	0x000000b0
        /*0974*/ 	.short	0x010a
        /*0976*/ 	.byte	0xff
	.zero		1


	//   ....[135]....
        /*0978*/ 	.word	0x00008c40
        /*097c*/ 	.word	0x00000003
        /*0980*/ 	.word	0x00000040
        /*0984*/ 	.short	0x010a
        /*0986*/ 	.byte	0xff
	.zero		1


	//   ....[136]....
        /*0988*/ 	.word	0x00008c90
        /*098c*/ 	.word	0x00000053
        /*0990*/ 	.word	0x00000040
        /*0994*/ 	.short	0x010a
        /*0996*/ 	.byte	0xff
	.zero		1


	//   ....[137]....
        /*0998*/ 	.word	0x00008ce0
        /*099c*/ 	.word	0x00000058
        /*09a0*/ 	.word	0x00000040
        /*09a4*/ 	.short	0x010a
        /*09a6*/ 	.byte	0xff
	.zero		1


	//----- nvinfo : EIATTR_NUM_MBARRIERS
	.align		4
.L_47:
        /*09a8*/ 	.byte	0x03, 0x38
        /*09aa*/ 	.short	0x0022


	//----- nvinfo : EIATTR_EXIT_INSTR_OFFSETS
	.align		4
        /*09ac*/ 	.byte	0x04, 0x1c
        /*09ae*/ 	.short	(.L_49 - .L_48)


	//   ....[0]....
.L_48:
        /*09b0*/ 	.word	0x00002670


	//   ....[1]....
        /*09b4*/ 	.word	0x00002b60


	//   ....[2]....
        /*09b8*/ 	.word	0x00002bc0


	//   ....[3]....
        /*09bc*/ 	.word	0x00003ce0


	//   ....[4]....
        /*09c0*/ 	.word	0x00004d40


	//   ....[5]....
        /*09c4*/ 	.word	0x00004d80


	//   ....[6]....
        /*09c8*/ 	.word	0x00008050


	//   ....[7]....
        /*09cc*/ 	.word	0x000080d0


	//   ....[8]....
        /*09d0*/ 	.word	0x00008100


	//   ....[9]....
        /*09d4*/ 	.word	0x00008170


	//----- nvinfo : EIATTR_MAX_THREADS
	.align		4
.L_49:
        /*09d8*/ 	.byte	0x04, 0x05
        /*09da*/ 	.short	(.L_51 - .L_50)
.L_50:
        /*09dc*/ 	.word	0x00000100
        /*09e0*/ 	.word	0x00000001
        /*09e4*/ 	.word	0x00000001


	//----- nvinfo : EIATTR_CRS_STACK_SIZE
	.align		4
.L_51:
        /*09e8*/ 	.byte	0x04, 0x1e
        /*09ea*/ 	.short	(.L_53 - .L_52)
.L_52:
        /*09ec*/ 	.word	0x00000000


	//----- nvinfo : EIATTR_CBANK_PARAM_SIZE
	.align		4
.L_53:
        /*09f0*/ 	.byte	0x03, 0x19
        /*09f2*/ 	.short	0x0800


	//----- nvinfo : EIATTR_PARAM_CBANK
	.align		4
        /*09f4*/ 	.byte	0x04, 0x0a
        /*09f6*/ 	.short	(.L_55 - .L_54)
	.align		4
.L_54:
        /*09f8*/ 	.word	index@(.nv.constant0._ZN7cutlass13device_kernelINS_4gemm6kernel13GemmUniversalIN4cute5tupleIJiiiiEEENS1_10collective13CollectiveMmaINS1_35MainloopSm100TmaUmmaWarpSpecializedILi4ELi2ELi4ENS5_IJNS4_1CILi1EEESB_SB_EEEEENS5_IJNSA_ILi64EEENSA_ILi128EEESF_EEENS_10bfloat16_tENS5_IJlSB_lEEESH_NS5_IJSB_llEEENS4_8TiledMMAINS4_8MMA_AtomIJNS4_20SM100_MMA_F16BF16_SSISH_SH_fLi64ELi128ELNS4_4UMMA5MajorE0ELSO_1ELNSN_7ScaleInE0ELSP_0EEEEEENS4_6LayoutISC_NS5_IJNSA_ILi0EEEST_ST_EEEEENS5_IJNS4_10UnderscoreESW_SW_EEEEENS4_13SM90_TMA_LOADENS4_14ComposedLayoutINS4_7SwizzleILi3ELi4ELi3EEENS4_18smem_ptr_flag_bitsILi16EEENSS_INS5_IJNSA_ILi8EEESE_EEENS5_IJSE_SB_EEEEEEEvNS4_8identityESZ_NS10_IS12_S14_NSS_INS5_IJSE_S15_EEENS5_IJSB_SE_EEEEEEEvS1A_EENS_8epilogue10collective18CollectiveEpilogueINS1G_23Sm100TmaWarpSpecializedILi4ELi2ELi16ELb1ELb0EEEJSG_NS5_IJNSS_ISE_SB_EENSS_INSA_ILi32EEESB_EEEEESH_SI_SH_SI_NS1G_6fusion15FusionCallbacksIS1K_NS1P_17LinearCombinationISH_fSH_fLNS_15FloatRoundStyleE2EEESG_S1O_JEEENS4_5SM1004TMEM4LOAD26SM100_TMEM_LOAD_16dp256b4xESZ_NS10_INS11_ILi2ELi4ELi3EEES14_NSS_INS5_IJS15_S1M_EEENS5_IJS1M_SB_EEEEEEENS4_17SM75_U32x4_LDSM_NENS4_14SM90_TMA_STOREES23_NS4_17SM90_U32x4_STSM_NENS4_39AutoVectorizingCopyWithAssumedAlignmentILi128EEEEEEvvEEEEvNT_6ParamsE)
        /*09fc*/ 	.short	0x0380
        /*09fe*/ 	.short	0x0800


	//----- nvinfo : EIATTR_SW_WAR
	.align		4
.L_55:
        /*0a00*/ 	.byte	0x04, 0x36
        /*0a02*/ 	.short	(.L_57 - .L_56)
.L_56:
        /*0a04*/ 	.word	0x00000008
.L_57:


//--------------------- .nv.callgraph             --------------------------
	.section	.nv.callgraph,"",@"SHT_CUDA_CALLGRAPH"
	.align	4
	.sectionentsize	8
	.align		4
        /*0000*/ 	.word	0x00000000
	.align		4
        /*0004*/ 	.word	0xffffffff
	.align		4
        /*0008*/ 	.word	index@(_ZN7cutlass13device_kernelINS_4gemm6kernel13GemmUniversalIN4cute5tupleIJiiiiEEENS1_10collective13CollectiveMmaINS1_35MainloopSm100TmaUmmaWarpSpecializedILi4ELi2ELi4ENS5_IJNS4_1CILi1EEESB_SB_EEEEENS5_IJNSA_ILi64EEENSA_ILi128EEESF_EEENS_10bfloat16_tENS5_IJlSB_lEEESH_NS5_IJSB_llEEENS4_8TiledMMAINS4_8MMA_AtomIJNS4_20SM100_MMA_F16BF16_SSISH_SH_fLi64ELi128ELNS4_4UMMA5MajorE0ELSO_1ELNSN_7ScaleInE0ELSP_0EEEEEENS4_6LayoutISC_NS5_IJNSA_ILi0EEEST_ST_EEEEENS5_IJNS4_10UnderscoreESW_SW_EEEEENS4_13SM90_TMA_LOADENS4_14ComposedLayoutINS4_7SwizzleILi3ELi4ELi3EEENS4_18smem_ptr_flag_bitsILi16EEENSS_INS5_IJNSA_ILi8EEESE_EEENS5_IJSE_SB_EEEEEEEvNS4_8identityESZ_NS10_IS12_S14_NSS_INS5_IJSE_S15_EEENS5_IJSB_SE_EEEEEEEvS1A_EENS_8epilogue10collective18CollectiveEpilogueINS1G_23Sm100TmaWarpSpecializedILi4ELi2ELi16ELb1ELb0EEEJSG_NS5_IJNSS_ISE_SB_EENSS_INSA_ILi32EEESB_EEEEESH_SI_SH_SI_NS1G_6fusion15FusionCallbacksIS1K_NS1P_17LinearCombinationISH_fSH_fLNS_15FloatRoundStyleE2EEESG_S1O_JEEENS4_5SM1004TMEM4LOAD26SM100_TMEM_LOAD_16dp256b4xESZ_NS10_INS11_ILi2ELi4ELi3EEES14_NSS_INS5_IJS15_S1M_EEENS5_IJS1M_SB_EEEEEEENS4_17SM75_U32x4_LDSM_NENS4_14SM90_TMA_STOREES23_NS4_17SM90_U32x4_STSM_NENS4_39AutoVectorizingCopyWithAssumedAlignmentILi128EEEEEEvvEEEEvNT_6ParamsE)
	.align		4
        /*000c*/ 	.word	index@(__assertfail)
	.align		4
        /*0010*/ 	.word	0x00000000
	.align		4
        /*0014*/ 	.word	0xfffffffe
	.align		4
        /*0018*/ 	.word	0x00000000
	.align		4
        /*001c*/ 	.word	0xfffffffd
	.align		4
        /*0020*/ 	.word	0x00000000
	.align		4
        /*0024*/ 	.word	0xfffffffc


//--------------------- .nv.constant4             --------------------------
	.section	.nv.constant4,"a",@progbits
	.align	8
	.align		8
.nv.constant4:
        /*0000*/ 	.dword	__assertfail
	.align		8
        /*0008*/ 	.dword	__unnamed_1
	.align		8
        /*0010*/ 	.dword	__unnamed_2
	.align		8
        /*0018*/ 	.dword	_ZN40_INTERNAL_c4513c32_4_k_cu_56291c6e_306924cuda3std3__45__cpo5beginE
	.align		8
        /*0020*/ 	.dword	_ZN40_INTERNAL_c4513c32_4_k_cu_56291c6e_306924cuda3std3__45__cpo3endE
	.align		8
        /*0028*/ 	.dword	_ZN40_INTERNAL_c4513c32_4_k_cu_56291c6e_306924cuda3std3__45__cpo6cbeginE
	.align		8
        /*0030*/ 	.dword	_ZN40_INTERNAL_c4513c32_4_k_cu_56291c6e_306924cuda3std3__45__cpo4cendE
	.align		8
        /*0038*/ 	.dword	_ZN40_INTERNAL_c4513c32_4_k_cu_56291c6e_306924cuda3std3__442_GLOBAL__N__c4513c32_4_k_cu_56291c6e_306926ignoreE
	.align		8
        /*0040*/ 	.dword	_ZN40_INTERNAL_c4513c32_4_k_cu_56291c6e_306924cuda3std3__419piecewise_constructE
	.align		8
        /*0048*/ 	.dword	_ZN40_INTERNAL_c4513c32_4_k_cu_56291c6e_306924cuda3std3__48in_placeE
	.align		8
        /*0050*/ 	.dword	_ZN40_INTERNAL_c4513c32_4_k_cu_56291c6e_306924cuda3std6ranges3__45__cpo4swapE
	.align		8
        /*0058*/ 	.dword	_ZN40_INTERNAL_c4513c32_4_k_cu_56291c6e_306924cuda3std6ranges3__45__cpo9iter_moveE
	.align		8
        /*0060*/ 	.dword	_ZN40_INTERNAL_c4513c32_4_k_cu_56291c6e_306924cute7productE
	.align		8
        /*0068*/ 	.dword	_ZN40_INTERNAL_c4513c32_4_k_cu_56291c6e_306924cute1_E
	.align		8
        /*0070*/ 	.dword	$str$25
	.align		8
        /*0078*/ 	.dword	$str$26
	.align		8
        /*0080*/ 	.dword	$str$27
	.align		8
        /*0088*/ 	.dword	$str$28


//--------------------- .text._ZN7cutlass13device_kernelINS_4gemm6kernel13GemmUniversalIN4cute5tupleIJiiiiEEENS1_10collective13CollectiveMmaINS1_35MainloopSm100TmaUmmaWarpSpecializedILi4ELi2ELi4ENS5_IJNS4_1CILi1EEESB_SB_EEEEENS5_IJNSA_ILi64EEENSA_ILi128EEESF_EEENS_10bfloat16_tENS5_IJlSB_lEEESH_NS5_IJSB_llEEENS4_8TiledMMAINS4_8MMA_AtomIJNS4_20SM100_MMA_F16BF16_SSISH_SH_fLi64ELi128ELNS4_4UMMA5MajorE0ELSO_1ELNSN_7ScaleInE0ELSP_0EEEEEENS4_6LayoutISC_NS5_IJNSA_ILi0EEEST_ST_EEEEENS5_IJNS4_10UnderscoreESW_SW_EEEEENS4_13SM90_TMA_LOADENS4_14ComposedLayoutINS4_7SwizzleILi3ELi4ELi3EEENS4_18smem_ptr_flag_bitsILi16EEENSS_INS5_IJNSA_ILi8EEESE_EEENS5_IJSE_SB_EEEEEEEvNS4_8identityESZ_NS10_IS12_S14_NSS_INS5_IJSE_S15_EEENS5_IJSB_SE_EEEEEEEvS1A_EENS_8epilogue10collective18CollectiveEpilogueINS1G_23Sm100TmaWarpSpecializedILi4ELi2ELi16ELb1ELb0EEEJSG_NS5_IJNSS_ISE_SB_EENSS_INSA_ILi32EEESB_EEEEESH_SI_SH_SI_NS1G_6fusion15FusionCallbacksIS1K_NS1P_17LinearCombinationISH_fSH_fLNS_15FloatRoundStyleE2EEESG_S1O_JEEENS4_5SM1004TMEM4LOAD26SM100_TMEM_LOAD_16dp256b4xESZ_NS10_INS11_ILi2ELi4ELi3EEES14_NSS_INS5_IJS15_S1M_EEENS5_IJS1M_SB_EEEEEEENS4_17SM75_U32x4_LDSM_NENS4_14SM90_TMA_STOREES23_NS4_17SM90_U32x4_STSM_NENS4_39AutoVectorizingCopyWithAssumedAlignmentILi128EEEEEEvvEEEEvNT_6ParamsE --------------------------
	.section	.text._ZN7cutlass13device_kernelINS_4gemm6kernel13GemmUniversalIN4cute5tupleIJiiiiEEENS1_10collective13CollectiveMmaINS1_35MainloopSm100TmaUmmaWarpSpecializedILi4ELi2ELi4ENS5_IJNS4_1CILi1EEESB_SB_EEEEENS5_IJNSA_ILi64EEENSA_ILi128EEESF_EEENS_10bfloat16_tENS5_IJlSB_lEEESH_NS5_IJSB_llEEENS4_8TiledMMAINS4_8MMA_AtomIJNS4_20SM100_MMA_F16BF16_SSISH_SH_fLi64ELi128ELNS4_4UMMA5MajorE0ELSO_1ELNSN_7ScaleInE0ELSP_0EEEEEENS4_6LayoutISC_NS5_IJNSA_ILi0EEEST_ST_EEEEENS5_IJNS4_10UnderscoreESW_SW_EEEEENS4_13SM90_TMA_LOADENS4_14ComposedLayoutINS4_7SwizzleILi3ELi4ELi3EEENS4_18smem_ptr_flag_bitsILi16EEENSS_INS5_IJNSA_ILi8EEESE_EEENS5_IJSE_SB_EEEEEEEvNS4_8identityESZ_NS10_IS12_S14_NSS_INS5_IJSE_S15_EEENS5_IJSB_SE_EEEEEEEvS1A_EENS_8epilogue10collective18CollectiveEpilogueINS1G_23Sm100TmaWarpSpecializedILi4ELi2ELi16ELb1ELb0EEEJSG_NS5_IJNSS_ISE_SB_EENSS_INSA_ILi32EEESB_EEEEESH_SI_SH_SI_NS1G_6fusion15FusionCallbacksIS1K_NS1P_17LinearCombinationISH_fSH_fLNS_15FloatRoundStyleE2EEESG_S1O_JEEENS4_5SM1004TMEM4LOAD26SM100_TMEM_LOAD_16dp256b4xESZ_NS10_INS11_ILi2ELi4ELi3EEES14_NSS_INS5_IJS15_S1M_EEENS5_IJS1M_SB_EEEEEEENS4_17SM75_U32x4_LDSM_NENS4_14SM90_TMA_STOREES23_NS4_17SM90_U32x4_STSM_NENS4_39AutoVectorizingCopyWithAssumedAlignmentILi128EEEEEEvvEEEEvNT_6ParamsE,"ax",@progbits
	.align	128
.text._ZN7cutlass13device_kernelINS_4gemm6kernel13GemmUniversalIN4cute5tupleIJiiiiEEENS1_10collective13CollectiveMmaINS1_35MainloopSm100TmaUmmaWarpSpecializedILi4ELi2ELi4ENS5_IJNS4_1CILi1EEESB_SB_EEEEENS5_IJNSA_ILi64EEENSA_ILi128EEESF_EEENS_10bfloat16_tENS5_IJlSB_lEEESH_NS5_IJSB_llEEENS4_8TiledMMAINS4_8MMA_AtomIJNS4_20SM100_MMA_F16BF16_SSISH_SH_fLi64ELi128ELNS4_4UMMA5MajorE0ELSO_1ELNSN_7ScaleInE0ELSP_0EEEEEENS4_6LayoutISC_NS5_IJNSA_ILi0EEEST_ST_EEEEENS5_IJNS4_10UnderscoreESW_SW_EEEEENS4_13SM90_TMA_LOADENS4_14ComposedLayoutINS4_7SwizzleILi3ELi4ELi3EEENS4_18smem_ptr_flag_bitsILi16EEENSS_INS5_IJNSA_ILi8EEESE_EEENS5_IJSE_SB_EEEEEEEvNS4_8identityESZ_NS10_IS12_S14_NSS_INS5_IJSE_S15_EEENS5_IJSB_SE_EEEEEEEvS1A_EENS_8epilogue10collective18CollectiveEpilogueINS1G_23Sm100TmaWarpSpecializedILi4ELi2ELi16ELb1ELb0EEEJSG_NS5_IJNSS_ISE_SB_EENSS_INSA_ILi32EEESB_EEEEESH_SI_SH_SI_NS1G_6fusion15FusionCallbacksIS1K_NS1P_17LinearCombinationISH_fSH_fLNS_15FloatRoundStyleE2EEESG_S1O_JEEENS4_5SM1004TMEM4LOAD26SM100_TMEM_LOAD_16dp256b4xESZ_NS10_INS11_ILi2ELi4ELi3EEES14_NSS_INS5_IJS15_S1M_EEENS5_IJS1M_SB_EEEEEEENS4_17SM75_U32x4_LDSM_NENS4_14SM90_TMA_STOREES23_NS4_17SM90_U32x4_STSM_NENS4_39AutoVectorizingCopyWithAssumedAlignmentILi128EEEEEEvvEEEEvNT_6ParamsE:
        .type           _ZN7cutlass13device_kernelINS_4gemm6kernel13GemmUniversalIN4cute5tupleIJiiiiEEENS1_10collective13CollectiveMmaINS1_35MainloopSm100TmaUmmaWarpSpecializedILi4ELi2ELi4ENS5_IJNS4_1CILi1EEESB_SB_EEEEENS5_IJNSA_ILi64EEENSA_ILi128EEESF_EEENS_10bfloat16_tENS5_IJlSB_lEEESH_NS5_IJSB_llEEENS4_8TiledMMAINS4_8MMA_AtomIJNS4_20SM100_MMA_F16BF16_SSISH_SH_fLi64ELi128ELNS4_4UMMA5MajorE0ELSO_1ELNSN_7ScaleInE0ELSP_0EEEEEENS4_6LayoutISC_NS5_IJNSA_ILi0EEEST_ST_EEEEENS5_IJNS4_10UnderscoreESW_SW_EEEEENS4_13SM90_TMA_LOADENS4_14ComposedLayoutINS4_7SwizzleILi3ELi4ELi3EEENS4_18smem_ptr_flag_bitsILi16EEENSS_INS5_IJNSA_ILi8EEESE_EEENS5_IJSE_SB_EEEEEEEvNS4_8identityESZ_NS10_IS12_S14_NSS_INS5_IJSE_S15_EEENS5_IJSB_SE_EEEEEEEvS1A_EENS_8epilogue10collective18CollectiveEpilogueINS1G_23Sm100TmaWarpSpecializedILi4ELi2ELi16ELb1ELb0EEEJSG_NS5_IJNSS_ISE_SB_EENSS_INSA_ILi32EEESB_EEEEESH_SI_SH_SI_NS1G_6fusion15FusionCallbacksIS1K_NS1P_17LinearCombinationISH_fSH_fLNS_15FloatRoundStyleE2EEESG_S1O_JEEENS4_5SM1004TMEM4LOAD26SM100_TMEM_LOAD_16dp256b4xESZ_NS10_INS11_ILi2ELi4ELi3EEES14_NSS_INS5_IJS15_S1M_EEENS5_IJS1M_SB_EEEEEEENS4_17SM75_U32x4_LDSM_NENS4_14SM90_TMA_STOREES23_NS4_17SM90_U32x4_STSM_NENS4_39AutoVectorizingCopyWithAssumedAlignmentILi128EEEEEEvvEEEEvNT_6ParamsE,@function
        .size           _ZN7cutlass13device_kernelINS_4gemm6kernel13GemmUniversalIN4cute5tupleIJiiiiEEENS1_10collective13CollectiveMmaINS1_35MainloopSm100TmaUmmaWarpSpecializedILi4ELi2ELi4ENS5_IJNS4_1CILi1EEESB_SB_EEEEENS5_IJNSA_ILi64EEENSA_ILi128EEESF_EEENS_10bfloat16_tENS5_IJlSB_lEEESH_NS5_IJSB_llEEENS4_8TiledMMAINS4_8MMA_AtomIJNS4_20SM100_MMA_F16BF16_SSISH_SH_fLi64ELi128ELNS4_4UMMA5MajorE0ELSO_1ELNSN_7ScaleInE0ELSP_0EEEEEENS4_6LayoutISC_NS5_IJNSA_ILi0EEEST_ST_EEEEENS5_IJNS4_10UnderscoreESW_SW_EEEEENS4_13SM90_TMA_LOADENS4_14ComposedLayoutINS4_7SwizzleILi3ELi4ELi3EEENS4_18smem_ptr_flag_bitsILi16EEENSS_INS5_IJNSA_ILi8EEESE_EEENS5_IJSE_SB_EEEEEEEvNS4_8identityESZ_NS10_IS12_S14_NSS_INS5_IJSE_S15_EEENS5_IJSB_SE_EEEEEEEvS1A_EENS_8epilogue10collective18CollectiveEpilogueINS1G_23Sm100TmaWarpSpecializedILi4ELi2ELi16ELb1ELb0EEEJSG_NS5_IJNSS_ISE_SB_EENSS_INSA_ILi32EEESB_EEEEESH_SI_SH_SI_NS1G_6fusion15FusionCallbacksIS1K_NS1P_17LinearCombinationISH_fSH_fLNS_15FloatRoundStyleE2EEESG_S1O_JEEENS4_5SM1004TMEM4LOAD26SM100_TMEM_LOAD_16dp256b4xESZ_NS10_INS11_ILi2ELi4ELi3EEES14_NSS_INS5_IJS15_S1M_EEENS5_IJS1M_SB_EEEEEEENS4_17SM75_U32x4_LDSM_NENS4_14SM90_TMA_STOREES23_NS4_17SM90_U32x4_STSM_NENS4_39AutoVectorizingCopyWithAssumedAlignmentILi128EEEEEEvvEEEEvNT_6ParamsE,(.L_x_176 - _ZN7cutlass13device_kernelINS_4gemm6kernel13GemmUniversalIN4cute5tupleIJiiiiEEENS1_10collective13CollectiveMmaINS1_35MainloopSm100TmaUmmaWarpSpecializedILi4ELi2ELi4ENS5_IJNS4_1CILi1EEESB_SB_EEEEENS5_IJNSA_ILi64EEENSA_ILi128EEESF_EEENS_10bfloat16_tENS5_IJlSB_lEEESH_NS5_IJSB_llEEENS4_8TiledMMAINS4_8MMA_AtomIJNS4_20SM100_MMA_F16BF16_SSISH_SH_fLi64ELi128ELNS4_4UMMA5MajorE0ELSO_1ELNSN_7ScaleInE0ELSP_0EEEEEENS4_6LayoutISC_NS5_IJNSA_ILi0EEEST_ST_EEEEENS5_IJNS4_10UnderscoreESW_SW_EEEEENS4_13SM90_TMA_LOADENS4_14ComposedLayoutINS4_7SwizzleILi3ELi4ELi3EEENS4_18smem_ptr_flag_bitsILi16EEENSS_INS5_IJNSA_ILi8EEESE_EEENS5_IJSE_SB_EEEEEEEvNS4_8identityESZ_NS10_IS12_S14_NSS_INS5_IJSE_S15_EEENS5_IJSB_SE_EEEEEEEvS1A_EENS_8epilogue10collective18CollectiveEpilogueINS1G_23Sm100TmaWarpSpecializedILi4ELi2ELi16ELb1ELb0EEEJSG_NS5_IJNSS_ISE_SB_EENSS_INSA_ILi32EEESB_EEEEESH_SI_SH_SI_NS1G_6fusion15FusionCallbacksIS1K_NS1P_17LinearCombinationISH_fSH_fLNS_15FloatRoundStyleE2EEESG_S1O_JEEENS4_5SM1004TMEM4LOAD26SM100_TMEM_LOAD_16dp256b4xESZ_NS10_INS11_ILi2ELi4ELi3EEES14_NSS_INS5_IJS15_S1M_EEENS5_IJS1M_SB_EEEEEEENS4_17SM75_U32x4_LDSM_NENS4_14SM90_TMA_STOREES23_NS4_17SM90_U32x4_STSM_NENS4_39AutoVectorizingCopyWithAssumedAlignmentILi128EEEEEEvvEEEEvNT_6ParamsE)
        .other          _ZN7cutlass13device_kernelINS_4gemm6kernel13GemmUniversalIN4cute5tupleIJiiiiEEENS1_10collective13CollectiveMmaINS1_35MainloopSm100TmaUmmaWarpSpecializedILi4ELi2ELi4ENS5_IJNS4_1CILi1EEESB_SB_EEEEENS5_IJNSA_ILi64EEENSA_ILi128EEESF_EEENS_10bfloat16_tENS5_IJlSB_lEEESH_NS5_IJSB_llEEENS4_8TiledMMAINS4_8MMA_AtomIJNS4_20SM100_MMA_F16BF16_SSISH_SH_fLi64ELi128ELNS4_4UMMA5MajorE0ELSO_1ELNSN_7ScaleInE0ELSP_0EEEEEENS4_6LayoutISC_NS5_IJNSA_ILi0EEEST_ST_EEEEENS5_IJNS4_10UnderscoreESW_SW_EEEEENS4_13SM90_TMA_LOADENS4_14ComposedLayoutINS4_7SwizzleILi3ELi4ELi3EEENS4_18smem_ptr_flag_bitsILi16EEENSS_INS5_IJNSA_ILi8EEESE_EEENS5_IJSE_SB_EEEEEEEvNS4_8identityESZ_NS10_IS12_S14_NSS_INS5_IJSE_S15_EEENS5_IJSB_SE_EEEEEEEvS1A_EENS_8epilogue10collective18CollectiveEpilogueINS1G_23Sm100TmaWarpSpecializedILi4ELi2ELi16ELb1ELb0EEEJSG_NS5_IJNSS_ISE_SB_EENSS_INSA_ILi32EEESB_EEEEESH_SI_SH_SI_NS1G_6fusion15FusionCallbacksIS1K_NS1P_17LinearCombinationISH_fSH_fLNS_15FloatRoundStyleE2EEESG_S1O_JEEENS4_5SM1004TMEM4LOAD26SM100_TMEM_LOAD_16dp256b4xESZ_NS10_INS11_ILi2ELi4ELi3EEES14_NSS_INS5_IJS15_S1M_EEENS5_IJS1M_SB_EEEEEEENS4_17SM75_U32x4_LDSM_NENS4_14SM90_TMA_STOREES23_NS4_17SM90_U32x4_STSM_NENS4_39AutoVectorizingCopyWithAssumedAlignmentILi128EEEEEEvvEEEEvNT_6ParamsE,@"STO_CUDA_ENTRY STV_DEFAULT"
_ZN7cutlass13device_kernelINS_4gemm6kernel13GemmUniversalIN4cute5tupleIJiiiiEEENS1_10collective13CollectiveMmaINS1_35MainloopSm100TmaUmmaWarpSpecializedILi4ELi2ELi4ENS5_IJNS4_1CILi1EEESB_SB_EEEEENS5_IJNSA_ILi64EEENSA_ILi128EEESF_EEENS_10bfloat16_tENS5_IJlSB_lEEESH_NS5_IJSB_llEEENS4_8TiledMMAINS4_8MMA_AtomIJNS4_20SM100_MMA_F16BF16_SSISH_SH_fLi64ELi128ELNS4_4UMMA5MajorE0ELSO_1ELNSN_7ScaleInE0ELSP_0EEEEEENS4_6LayoutISC_NS5_IJNSA_ILi0EEEST_ST_EEEEENS5_IJNS4_10UnderscoreESW_SW_EEEEENS4_13SM90_TMA_LOADENS4_14ComposedLayoutINS4_7SwizzleILi3ELi4ELi3EEENS4_18smem_ptr_flag_bitsILi16EEENSS_INS5_IJNSA_ILi8EEESE_EEENS5_IJSE_SB_EEEEEEEvNS4_8identityESZ_NS10_IS12_S14_NSS_INS5_IJSE_S15_EEENS5_IJSB_SE_EEEEEEEvS1A_EENS_8epilogue10collective18CollectiveEpilogueINS1G_23Sm100TmaWarpSpecializedILi4ELi2ELi16ELb1ELb0EEEJSG_NS5_IJNSS_ISE_SB_EENSS_INSA_ILi32EEESB_EEEEESH_SI_SH_SI_NS1G_6fusion15FusionCallbacksIS1K_NS1P_17LinearCombinationISH_fSH_fLNS_15FloatRoundStyleE2EEESG_S1O_JEEENS4_5SM1004TMEM4LOAD26SM100_TMEM_LOAD_16dp256b4xESZ_NS10_INS11_ILi2ELi4ELi3EEES14_NSS_INS5_IJS15_S1M_EEENS5_IJS1M_SB_EEEEEEENS4_17SM75_U32x4_LDSM_NENS4_14SM90_TMA_STOREES23_NS4_17SM90_U32x4_STSM_NENS4_39AutoVectorizingCopyWithAssumedAlignmentILi128EEEEEEvvEEEEvNT_6ParamsE:
[----:B------:R-:W1:Y:S01]  /*0000*/  LDC R1, c[0x0][0x37c] ;  /* 0x0000df00ff017b82 */ /* 0x000e620000000800 */
[----:B------:R-:W2:Y:S01]  /*0010*/  S2R R72, SR_TID.X ;  /* 0x0000000000487919 */ /* 0x000ea20000002100 */
[----:B------:R-:W3:Y:S01]  /*0020*/  LDCU.64 UR4, c[0x0][0x890] ;  /* 0x00011200ff0477ac */ /* 0x000ee20008000a00 */
[----:B------:R-:W-:Y:S02]  /*0030*/  PRMT R59, RZ, 0x7610, R59 ;  /* 0x00007610ff3b7816 */ /* 0x000fe4000000003b */
[----:B------:R-:W-:Y:S01]  /*0040*/  ELECT P5, URZ, PT ;  /* 0x0000000000ff782f */ /* 0x000fe200038a0000 */
[----:B------:R-:W4:Y:S01]  /*0050*/  LDCU.64 UR46, c[0x0][0x358] ;  /* 0x00006b00ff2e77ac */ /* 0x000f220008000a00 */
[----:B---3--:R-:W-:-:S04]  /*0060*/  UISETP.NE.U32.AND UP0, UPT, UR4, URZ, UPT ;  /* 0x000000ff0400728c */ /* 0x008fc8000bf05070 */
[----:B------:R-:W-:Y:S01]  /*0070*/  UISETP.NE.AND.EX UP0, UPT, UR5, URZ, UPT, UP0 ;  /* 0x000000ff0500728c */ /* 0x000fe2000bf05300 */
[----:B--2---:R-:W-:-:S05]  /*0080*/  SHF.R.U32.HI R65, RZ, 0x5, R72 ;  /* 0x00000005ff417819 */ /* 0x004fca0000011648 */
[----:B------:R-:W2:Y:S02]  /*0090*/  SHFL.IDX PT, R0, R65, RZ, 0x1f ;  /* 0x00001fff41007589 */ /* 0x000ea400000e0000 */
[----:B--2---:R-:W-:Y:S01]  /*00a0*/  R2UR UR8, R0 ;  /* 0x00000000000872ca */ /* 0x004fe200000e0000 */
[----:B-1--4-:R-:W-:-:S14]  /*00b0*/  BRA.U UP0, `(.L_x_0) ;  /* 0x00000001002c7547 */ /* 0x012fdc000b800000 */
[----:B------:R-:W1:Y:S02]  /*00c0*/  LDCU.64 UR6, c[0x0][0x888] ;  /* 0x00011100ff0677ac */ /* 0x000e640008000a00 */
[----:B-1----:R-:W-:-:S04]  /*00d0*/  UISETP.NE.U32.AND UP0, UPT, UR6, URZ, UPT ;  /* 0x000000ff0600728c */ /* 0x002fc8000bf05070 */
[----:B------:R-:W-:-:S09]  /*00e0*/  UISETP.NE.AND.EX UP0, UPT, UR7, URZ, UPT, UP0 ;  /* 0x000000ff0700728c */ /* 0x000fd2000bf05300 */
[----:B------:R-:W-:Y:S05]  /*00f0*/  BRA.U !UP0, `(.L_x_1) ;  /* 0x0000000108107547 */ /* 0x000fea000b800000 */
[----:B------:R-:W1:Y:S02]  /*0100*/  LDC.64 R2, c[0x0][0x888] ;  /* 0x00022200ff027b82 */ /* 0x000e640000000a00 */
[----:B-1----:R1:W5:Y:S01]  /*0110*/  LDG.E R35, desc[UR46][R2.64] ;  /* 0x0000002e02237981 */ /* 0x002362000c1e1900 */
[----:B------:R-:W-:Y:S01]  /*0120*/  HFMA2 R59, -RZ, RZ, 0, 5.9604644775390625e-08 ;  /* 0x00000001ff3b7431 */ /* 0x000fe200000001ff */
[----:B------:R-:W-:Y:S05]  /*0130*/  BRA `(.L_x_0) ;  /* 0x00000000000c7947 */ /* 0x000fea0003800000 */
.L_x_1:
[----:B------:R-:W1:Y:S01]  /*0140*/  LDCU UR6, c[0x0][0x880] ;  /* 0x00011000ff0677ac */ /* 0x000e620008000800 */
[----:B------:R-:W-:Y:S01]  /*0150*/  HFMA2 R59, -RZ, RZ, 0, 5.9604644775390625e-08 ;  /* 0x00000001ff3b7431 */ /* 0x000fe200000001ff */
[----:B-1----:R-:W-:-:S07]  /*0160*/  MOV R35, UR6 ;  /* 0x0000000600237c02 */ /* 0x002fce0008000f00 */
.L_x_0:
[----:B------:R-:W2:Y:S02]  /*0170*/  LDCU.64 UR6, c[0x0][0x8b0] ;  /* 0x00011600ff0677ac */ /* 0x000ea40008000a00 */
[----:B--2---:R-:W-:-:S04]  /*0180*/  UISETP.NE.U32.AND UP0, UPT, UR6, URZ, UPT ;  /* 0x000000ff0600728c */ /* 0x004fc8000bf05070 */
[----:B------:R-:W-:-:S09]  /*0190*/  UISETP.NE.AND.EX UP0, UPT, UR7, URZ, UPT, UP0 ;  /* 0x000000ff0700728c */ /* 0x000fd2000bf05300 */
[----:B------:R-:W-:Y:S05]  /*01a0*/  BRA.U UP0, `(.L_x_2) ;  /* 0x0000000100247547 */ /* 0x000fea000b800000 */
[----:B------:R-:W2:Y:S02]  /*01b0*/  LDCU.64 UR6, c[0x0][0x8a8] ;  /* 0x00011500ff0677ac */ /* 0x000ea40008000a00 */
[----:B--2---:R-:W-:-:S04]  /*01c0*/  UISETP.NE.U32.AND UP0, UPT, UR6, URZ, UPT ;  /* 0x000000ff0600728c */ /* 0x004fc8000bf05070 */
[----:B------:R-:W-:-:S09]  /*01d0*/  UISETP.NE.AND.EX UP0, UPT, UR7, URZ, UPT, UP0 ;  /* 0x000000ff0700728c */ /* 0x000fd2000bf05300 */
[----:B------:R-:W-:Y:S05]  /*01e0*/  BRA.U !UP0, `(.L_x_3) ;  /* 0x00000001080c7547 */ /* 0x000fea000b800000 */
[----:B-1----:R-:W1:Y:S02]  /*01f0*/  LDC.64 R2, c[0x0][0x8a8] ;  /* 0x00022a00ff027b82 */ /* 0x002e640000000a00 */
[----:B-1----:R2:W5:Y:S01]  /*0200*/  LDG.E R33, desc[UR46][R2.64] ;  /* 0x0000002e02217981 */ /* 0x002562000c1e1900 */
[----:B------:R-:W-:Y:S05]  /*0210*/  BRA `(.L_x_2) ;  /* 0x0000000000087947 */ /* 0x000fea0003800000 */
.L_x_3:
[----:B------:R-:W2:Y:S02]  /*0220*/  LDCU UR6, c[0x0][0x8a0] ;  /* 0x00011400ff0677ac */ /* 0x000ea40008000800 */
[----:B--2---:R-:W-:Y:S02]  /*0230*/  MOV R33, UR6 ;  /* 0x0000000600217c02 */ /* 0x004fe40008000f00 */
.L_x_2:
[----:B------:R-:W-:Y:S01]  /*0240*/  IMAD.U32 R0, RZ, RZ, UR8 ;  /* 0x00000008ff007e24 */ /* 0x000fe2000f8e00ff */
[----:B------:R-:W-:Y:S04]  /*0250*/  BSSY.RECONVERGENT B0, `(.L_x_4) ;  /* 0x000000c000007945 */ /* 0x000fe80003800200 */
[C---:B------:R-:W-:Y:S02]  /*0260*/  ISETP.NE.OR P1, PT, R0.reuse, 0x1, !P5 ;  /* 0x000000010000780c */ /* 0x040fe40006f25670 */
[----:B------:R-:W-:-:S11]  /*0270*/  ISETP.NE.OR P0, PT, R0, 0x3, !P5 ;  /* 0x000000030000780c */ /* 0x000fd60006f05670 */
[----:B------:R-:W-:Y:S05]  /*0280*/  @P1 BRA `(.L_x_5) ;  /* 0x0000000000201947 */ /* 0x000fea0003800000 */
[----:B------:R-:W3:Y:S02]  /*0290*/  LDCU.64 UR6, c[0x0][0x348] ;  /* 0x00006900ff0677ac */ /* 0x000ee40008000a00 */
[----:B---3--:R-:W-:Y:S02]  /*02a0*/  UIADD3 UR10, UP1, UPT, UR6, 0x80, URZ ;  /* 0x00000080060a7890 */ /* 0x008fe4000ff3e0ff */
[----:B------:R-:W-:Y:S02]  /*02b0*/  UIADD3 UR6, UP0, UPT, UR6, 0x180, URZ ;  /* 0x0000018006067890 */ /* 0x000fe4000ff1e0ff */
[----:B------:R-:W-:Y:S02]  /*02c0*/  UIADD3.X UR11, UPT, UPT, URZ, UR7, URZ, UP1, !UPT ;  /* 0x00000007ff0b7290 */ /* 0x000fe40008ffe4ff */
[----:B------:R-:W-:-:S07]  /*02d0*/  UIADD3.X UR7, UPT, UPT, URZ, UR7, URZ, UP0, !UPT ;  /* 0x00000007ff077290 */ /* 0x000fce00087fe4ff */
[----:B------:R3:W-:Y:S02]  /*02e0*/  UTMACCTL.PF [UR10] ;  /* 0x000000000a0079b9 */ /* 0x0007e40008040000 */
[----:B------:R3:W-:Y:S02]  /*02f0*/  UTMACCTL.PF [UR6] ;  /* 0x00000000060079b9 */ /* 0x0007e40008040000 */
[----:B---3--:R-:W-:Y:S01]  /*0300*/  NOP ;  /* 0x0000000000007918 */ /* 0x008fe20000000000 */
.L_x_5:
[----:B------:R-:W-:Y:S05]  /*0310*/  BSYNC.RECONVERGENT B0 ;  /* 0x0000000000007941 */ /* 0x000fea0003800200 */
.L_x_4:
[----:B------:R-:W-:Y:S04]  /*0320*/  BSSY.RECONVERGENT B0, `(.L_x_6) ;  /* 0x000000a000007945 */ /* 0x000fe80003800200 */
        /* <DEDUP_REMOVED lines=9> */
.L_x_7:
[----:B------:R-:W-:Y:S05]  /*03c0*/  BSYNC.RECONVERGENT B0 ;  /* 0x0000000000007941 */ /* 0x000fea0003800200 */
.L_x_6:
[----:B------:R-:W3:Y:S01]  /*03d0*/  LDCU.64 UR6, c[0x0][0x888] ;  /* 0x00011100ff0677ac */ /* 0x000ee20008000a00 */
[----:B------:R-:W-:Y:S02]  /*03e0*/  UISETP.EQ.U32.AND UP1, UPT, UR4, URZ, UPT ;  /* 0x000000ff0400728c */ /* 0x000fe4000bf22070 */
[----:B------:R-:W-:Y:S02]  /*03f0*/  UPLOP3.LUT UP2, UPT, UPT, UPT, UPT, 0x80, 0x8 ;  /* 0x000000000008789c */ /* 0x000fe40003f4f070 */
[----:B---3--:R-:W-:-:S04]  /*0400*/  UISETP.NE.U32.AND UP0, UPT, UR6, URZ, UPT ;  /* 0x000000ff0600728c */ /* 0x008fc8000bf05070 */
[----:B------:R-:W-:-:S04]  /*0410*/  UISETP.NE.AND.EX UP0, UPT, UR7, URZ, UPT, UP0 ;  /* 0x000000ff0700728c */ /* 0x000fc8000bf05300 */
[----:B------:R-:W-:-:S04]  /*0420*/  UISETP.EQ.OR.EX UP3, UPT, UR5, URZ, !UP0, UP1 ;  /* 0x000000ff0500728c */ /* 0x000fc8000c762710 */
[----:B------:R-:W-:-:S05]  /*0430*/  UP2UR UR50, UPR, URZ, 0x8 ;  /* 0x00000008ff327883 */ /* 0x000fca0008000000 */
[----:B------:R-:W-:Y:S07]  /*0440*/  BRA.U !UP3, `(.L_x_8) ;  /* 0x000000010b207547 */ /* 0x000fee000b800000 */
[----:B------:R-:W-:Y:S01]  /*0450*/  UISETP.NE.U32.AND UP2, UPT, UR4, URZ, UPT ;  /* 0x000000ff0400728c */ /* 0x000fe2000bf45070 */
[----:B-----5:R-:W-:Y:S01]  /*0460*/  FSETP.NEU.AND P0, PT, R35, RZ, PT ;  /* 0x000000ff2300720b */ /* 0x020fe20003f0d000 */
[----:B------:R-:W-:Y:S02]  /*0470*/  USEL UR4, URZ, 0xffffffff, UP0 ;  /* 0xffffffffff047887 */ /* 0x000fe40008000000 */
[----:B------:R-:W-:-:S10]  /*0480*/  UISETP.NE.AND.EX UP2, UPT, UR5, URZ, UPT, UP2 ;  /* 0x000000ff0500728c */ /* 0x000fd4000bf45320 */
[----:B------:R-:W-:Y:S01]  /*0490*/  VOTEU.ANY UP1, P0 ;  /* 0x0000000000ff7886 */ /* 0x000fe20000020100 */
[----:B------:R-:W-:-:S04]  /*04a0*/  @!UP2 USEL UR4, URZ, 0xffffffff, UP1 ;  /* 0xffffffffff04a887 */ /* 0x000fc80008800000 */
[----:B------:R-:W-:-:S04]  /*04b0*/  ULOP3.LUT UR4, UR4, 0x1, URZ, 0xc0, !UPT ;  /* 0x0000000104047892 */ /* 0x000fc8000f8ec0ff */
[----:B------:R-:W-:-:S11]  /*04c0*/  UISETP.NE.U32.AND UP2, UPT, UR4, 0x1, UPT ;  /* 0x000000010400788c */ /* 0x000fd6000bf45070 */
.L_x_8:
[----:B-12---:R-:W1:Y:S01]  /*04d0*/  SHFL.IDX PT, R2, R65, RZ, 0x1f ;  /* 0x00001fff41027589 */ /* 0x006e6200000e0000 */
[----:B------:R-:W-:-:S04]  /*04e0*/  UISETP.NE.AND UP1, UPT, UR8, 0x2, UPT ;  /* 0x000000020800788c */ /* 0x000fc8000bf25270 */
[----:B------:R-:W-:Y:S01]  /*04f0*/  USEL UR6, URZ, 0x1, UP1 ;  /* 0x00000001ff067887 */ /* 0x000fe20008800000 */
[----:B-1----:R-:W-:-:S13]  /*0500*/  ISETP.NE.AND P0, PT, R2, RZ, PT ;  /* 0x000000ff0200720c */ /* 0x002fda0003f05270 */
[----:B------:R-:W-:Y:S05]  /*0510*/  @P0 BRA `(.L_x_9) ;  /* 0x0000000000480947 */ /* 0x000fea0003800000 */
[----:B------:R-:W1:Y:S01]  /*0520*/  S2UR UR5, SR_CgaCtaId ;  /* 0x00000000000579c3 */ /* 0x000e620000008800 */
[----:B------:R-:W-:Y:S01]  /*0530*/  UMOV UR7, 0x400 ;  /* 0x0000040000077882 */ /* 0x000fe20000000000 */
[----:B------:R-:W-:Y:S01]  /*0540*/  UMOV UR4, 0x1 ;  /* 0x0000000100047882 */ /* 0x000fe20000000000 */
[----:B------:R-:W-:Y:S01]  /*0550*/  ELECT P0, URZ, PT ;  /* 0x0000000000ff782f */ /* 0x000fe20003800000 */
[----:B------:R-:W-:-:S04]  /*0560*/  UIADD3 UR10, UPT, UPT, -UR4, 0x100000, URZ ;  /* 0x00100000040a7890 */ /* 0x000fc8000fffe1ff */
[----:B------:R-:W-:Y:S02]  /*0570*/  USHF.L.U32 UR11, UR10, 0xb, URZ ;  /* 0x0000000b0a0b7899 */ /* 0x000fe400080006ff */
[----:B------:R-:W-:Y:S02]  /*0580*/  USHF.L.U32 UR10, UR10, 0x1, URZ ;  /* 0x000000010a0a7899 */ /* 0x000fe400080006ff */
[----:B-1----:R-:W-:Y:S01]  /*0590*/  ULEA UR5, UR5, UR7, 0x18 ;  /* 0x0000000705057291 */ /* 0x002fe2000f8ec0ff */
[----:B------:R-:W1:Y:S11]  /*05a0*/  FENCE.VIEW.ASYNC.S ;  /* 0x00000000000073c6 */ /* 0x000e760000000000 */
[----:B-1----:R1:W2:Y:S01]  /*05b0*/  SYNCS.EXCH.64 URZ, [UR5], UR10 ;  /* 0x0000000a05ff75b2 */ /* 0x0022a20008000100 */
[----:B------:R1:W3:Y:S01]  /*05c0*/  SYNCS.EXCH.64 URZ, [UR5+0x20], UR10 ;  /* 0x0000200a05ff75b2 */ /* 0x0002e20008000100 */
[----:B------:R1:W4:Y:S01]  /*05d0*/  SYNCS.EXCH.64 URZ, [UR5+0x8], UR10 ;  /* 0x0000080a05ff75b2 */ /* 0x0003220008000100 */
[----:B------:R1:W1:Y:S01]  /*05e0*/  SYNCS.EXCH.64 URZ, [UR5+0x28], UR10 ;  /* 0x0000280a05ff75b2 */ /* 0x0002620008000100 */
[----:B------:R1:W1:Y:S01]  /*05f0*/  SYNCS.EXCH.64 URZ, [UR5+0x10], UR10 ;  /* 0x0000100a05ff75b2 */ /* 0x0002620008000100 */
[----:B------:R1:W1:Y:S01]  /*0600*/  SYNCS.EXCH.64 URZ, [UR5+0x30], UR10 ;  /* 0x0000300a05ff75b2 */ /* 0x0002620008000100 */
[----:B------:R1:W1:Y:S01]  /*0610*/  SYNCS.EXCH.64 URZ, [UR5+0x18], UR10 ;  /* 0x0000180a05ff75b2 */ /* 0x0002620008000100 */
[----:B------:R1:W1:Y:S01]  /*0620*/  SYNCS.EXCH.64 URZ, [UR5+0x38], UR10 ;  /* 0x0000380a05ff75b2 */ /* 0x0002620008000100 */
[----:B------:R-:W-:Y:S01]  /*0630*/  NOP ;  /* 0x0000000000007918 */ /* 0x000fe20000000000 */
.L_x_9:
[----:B------:R-:W2:Y:S01]  /*0640*/  SHFL.IDX PT, R2, R65, RZ, 0x1f ;  /* 0x00001fff41027589 */ /* 0x000ea200000e0000 */
[----:B------:R-:W-:Y:S01]  /*0650*/  NOP ;  /* 0x0000000000007918 */ /* 0x000fe20000000000 */
[----:B--2---:R-:W-:-:S13]  /*0660*/  ISETP.NE.AND P0, PT, R2, 0x1, PT ;  /* 0x000000010200780c */ /* 0x004fda0003f05270 */
[----:B------:R-:W-:Y:S05]  /*0670*/  @P0 BRA `(.L_x_10) ;  /* 0x0000000000580947 */ /* 0x000fea0003800000 */
[----:B------:R-:W2:Y:S01]  /*0680*/  S2UR UR7, SR_CgaCtaId ;  /* 0x00000000000779c3 */ /* 0x000ea20000008800 */
[----:B------:R-:W-:Y:S01]  /*0690*/  UMOV UR9, 0x400 ;  /* 0x0000040000097882 */ /* 0x000fe20000000000 */
[----:B-1----:R-:W-:Y:S01]  /*06a0*/  UMOV UR5, 0x20 ;  /* 0x0000002000057882 */ /* 0x002fe20000000000 */
[----:B------:R-:W-:Y:S01]  /*06b0*/  UMOV UR4, 0x80 ;  /* 0x0000008000047882 */ /* 0x000fe20000000000 */
[----:B------:R-:W-:-:S04]  /*06c0*/  UIADD3 UR10, UPT, UPT, -UR5, 0x100000, URZ ;  /* 0x00100000050a7890 */ /* 0x000fc8000fffe1ff */
[----:B------:R-:W-:Y:S02]  /*06d0*/  USHF.L.U32 UR11, UR10, 0xb, URZ ;  /* 0x0000000b0a0b7899 */ /* 0x000fe400080006ff */
[----:B------:R-:W-:Y:S02]  /*06e0*/  USHF.L.U32 UR10, UR10, 0x1, URZ ;  /* 0x000000010a0a7899 */ /* 0x000fe400080006ff */
[----:B------:R-:W-:-:S04]  /*06f0*/  UIADD3 UR4, UPT, UPT, -UR4, 0x100000, URZ ;  /* 0x0010000004047890 */ /* 0x000fc8000fffe1ff */
[----:B------:R-:W-:Y:S02]  /*0700*/  USHF.L.U32 UR5, UR4, 0xb, URZ ;  /* 0x0000000b04057899 */ /* 0x000fe400080006ff */
[----:B------:R-:W-:Y:S01]  /*0710*/  USHF.L.U32 UR4, UR4, 0x1, URZ ;  /* 0x0000000104047899 */ /* 0x000fe200080006ff */
[----:B------:R-:W-:Y:S01]  /*0720*/  ELECT P0, URZ, PT ;  /* 0x0000000000ff782f */ /* 0x000fe20003800000 */
[----:B--2---:R-:W-:Y:S01]  /*0730*/  ULEA UR7, UR7, UR9, 0x18 ;  /* 0x0000000907077291 */ /* 0x004fe2000f8ec0ff */
[----:B------:R-:W1:Y:S11]  /*0740*/  FENCE.VIEW.ASYNC.S ;  /* 0x00000000000073c6 */ /* 0x000e760000000000 */
[----:B-1----:R2:W1:Y:S01]  /*0750*/  SYNCS.EXCH.64 URZ, [UR7+0x40], UR10 ;  /* 0x0000400a07ff75b2 */ /* 0x0024620008000100 */
[----:B------:R2:W1:Y:S01]  /*0760*/  SYNCS.EXCH.64 URZ, [UR7+0x60], UR4 ;  /* 0x0000600407ff75b2 */ /* 0x0004620008000100 */
[----:B------:R2:W1:Y:S01]  /*0770*/  SYNCS.EXCH.64 URZ, [UR7+0x48], UR10 ;  /* 0x0000480a07ff75b2 */ /* 0x0004620008000100 */
[----:B------:R2:W1:Y:S01]  /*0780*/  SYNCS.EXCH.64 URZ, [UR7+0x68], UR4 ;  /* 0x0000680407ff75b2 */ /* 0x0004620008000100 */
[----:B------:R2:W1:Y:S01]  /*0790*/  SYNCS.EXCH.64 URZ, [UR7+0x50], UR10 ;  /* 0x0000500a07ff75b2 */ /* 0x0004620008000100 */
[----:B------:R2:W1:Y:S01]  /*07a0*/  SYNCS.EXCH.64 URZ, [UR7+0x70], UR4 ;  /* 0x0000700407ff75b2 */ /* 0x0004620008000100 */
[----:B------:R2:W1:Y:S01]  /*07b0*/  SYNCS.EXCH.64 URZ, [UR7+0x58], UR10 ;  /* 0x0000580a07ff75b2 */ /* 0x0004620008000100 */
[----:B------:R2:W1:Y:S02]  /*07c0*/  SYNCS.EXCH.64 URZ, [UR7+0x78], UR4 ;  /* 0x0000780407ff75b2 */ /* 0x0004640008000100 */
[----:B--2---:R-:W-:Y:S01]  /*07d0*/  NOP ;  /* 0x0000000000007918 */ /* 0x004fe20000000000 */
.L_x_10:
[----:B------:R-:W2:Y:S01]  /*07e0*/  SHFL.IDX PT, R2, R65, RZ, 0x1f ;  /* 0x00001fff41027589 */ /* 0x000ea200000e0000 */
[----:B------:R-:W-:Y:S01]  /*07f0*/  NOP ;  /* 0x0000000000007918 */ /* 0x000fe20000000000 */
[----:B--2---:R-:W-:-:S13]  /*0800*/  ISETP.NE.AND P0, PT, R2, 0x3, PT ;  /* 0x000000030200780c */ /* 0x004fda0003f05270 */
[----:B------:R-:W-:Y:S05]  /*0810*/  @P0 BRA `(.L_x_11) ;  /* 0x0000000000300947 */ /* 0x000fea0003800000 */
[----:B-1----:R-:W1:Y:S01]  /*0820*/  S2UR UR5, SR_CgaCtaId ;  /* 0x00000000000579c3 */ /* 0x002e620000008800 */
        /* <DEDUP_REMOVED lines=8> */
[----:B-1----:R2:W1:Y:S01]  /*08b0*/  SYNCS.EXCH.64 URZ, [UR5+0x80], UR10 ;  /* 0x0000800a05ff75b2 */ /* 0x0024620008000100 */
[----:B------:R2:W1:Y:S02]  /*08c0*/  SYNCS.EXCH.64 URZ, [UR5+0x88], UR10 ;  /* 0x0000880a05ff75b2 */ /* 0x0004640008000100 */
[----:B--2---:R-:W-:Y:S01]  /*08d0*/  NOP ;  /* 0x0000000000007918 */ /* 0x004fe20000000000 */
.L_x_11:
[----:B------:R-:W2:Y:S01]  /*08e0*/  SHFL.IDX PT, R2, R65, RZ, 0x1f ;  /* 0x00001fff41027589 */ /* 0x000ea200000e0000 */
[----:B------:R-:W-:Y:S01]  /*08f0*/  NOP ;  /* 0x0000000000007918 */ /* 0x000fe20000000000 */
[----:B--2---:R-:W-:-:S13]  /*0900*/  ISETP.NE.AND P0, PT, R2, 0x4, PT ;  /* 0x000000040200780c */ /* 0x004fda0003f05270 */
[----:B------:R-:W-:Y:S05]  /*0910*/  @P0 BRA `(.L_x_12) ;  /* 0x00000000004c0947 */ /* 0x000fea0003800000 */
[----:B-1----:R-:W1:Y:S01]  /*0920*/  S2UR UR5, SR_CgaCtaId ;  /* 0x00000000000579c3 */ /* 0x002e620000008800 */
[----:B------:R-:W-:Y:S01]  /*0930*/  UMOV UR9, 0x100 ;  /* 0x0000010000097882 */ /* 0x000fe20000000000 */
[----:B------:R-:W-:Y:S01]  /*0940*/  UMOV UR7, 0x400 ;  /* 0x0000040000077882 */ /* 0x000fe20000000000 */
[----:B------:R-:W-:Y:S01]  /*0950*/  USEL UR9, UR9, 0xe0, UP2 ;  /* 0x000000e009097887 */ /* 0x000fe20009000000 */
[----:B------:R-:W-:Y:S01]  /*0960*/  UMOV UR4, 0x1 ;  /* 0x0000000100047882 */ /* 0x000fe20000000000 */
[----:B------:R-:W-:Y:S01]  /*0970*/  ELECT P0, URZ, PT ;  /* 0x0000000000ff782f */ /* 0x000fe20003800000 */
[----:B------:R-:W-:-:S04]  /*0980*/  UIADD3 UR10, UPT, UPT, -UR4, 0x100000, URZ ;  /* 0x00100000040a7890 */ /* 0x000fc8000fffe1ff */
[----:B------:R-:W-:Y:S02]  /*0990*/  USHF.L.U32 UR11, UR10, 0xb, URZ ;  /* 0x0000000b0a0b7899 */ /* 0x000fe400080006ff */
[----:B------:R-:W-:Y:S02]  /*09a0*/  USHF.L.U32 UR10, UR10, 0x1, URZ ;  /* 0x000000010a0a7899 */ /* 0x000fe400080006ff */
[----:B------:R-:W-:-:S04]  /*09b0*/  UIADD3 UR12, UPT, UPT, -UR9, 0x100000, URZ ;  /* 0x00100000090c7890 */ /* 0x000fc8000fffe1ff */
[----:B------:R-:W-:Y:S02]  /*09c0*/  USHF.L.U32 UR13, UR12, 0xb, URZ ;  /* 0x0000000b0c0d7899 */ /* 0x000fe400080006ff */
[----:B------:R-:W-:Y:S02]  /*09d0*/  USHF.L.U32 UR12, UR12, 0x1, URZ ;  /* 0x000000010c0c7899 */ /* 0x000fe400080006ff */
[----:B-1----:R-:W-:Y:S01]  /*09e0*/  ULEA UR5, UR5, UR7, 0x18 ;  /* 0x0000000705057291 */ /* 0x002fe2000f8ec0ff */
[----:B------:R-:W1:Y:S11]  /*09f0*/  FENCE.VIEW.ASYNC.S ;  /* 0x00000000000073c6 */ /* 0x000e760000000000 */
[----:B-1----:R2:W1:Y:S01]  /*0a00*/  SYNCS.EXCH.64 URZ, [UR5+0x90], UR10 ;  /* 0x0000900a05ff75b2 */ /* 0x0024620008000100 */
[----:B------:R2:W1:Y:S01]  /*0a10*/  SYNCS.EXCH.64 URZ, [UR5+0xa0], UR12 ;  /* 0x0000a00c05ff75b2 */ /* 0x0004620008000100 */
[----:B------:R2:W1:Y:S01]  /*0a20*/  SYNCS.EXCH.64 URZ, [UR5+0x98], UR10 ;  /* 0x0000980a05ff75b2 */ /* 0x0004620008000100 */
[----:B------:R2:W1:Y:S02]  /*0a30*/  SYNCS.EXCH.64 URZ, [UR5+0xa8], UR12 ;  /* 0x0000a80c05ff75b2 */ /* 0x0004640008000100 */
[----:B--2---:R-:W-:Y:S01]  /*0a40*/  NOP ;  /* 0x0000000000007918 */ /* 0x004fe20000000000 */
.L_x_12:
        /* <DEDUP_REMOVED lines=26> */
.L_x_13:
        /* <DEDUP_REMOVED lines=18> */
.L_x_14:
[----:B-1----:R-:W1:Y:S01]  /*0d10*/  S2UR UR5, SR_CTAID.X ;  /* 0x00000000000579c3 */ /* 0x002e620000002500 */
[----:B------:R-:W-:-:S05]  /*0d20*/  CS2R.32 R60, SR_CgaSize ;  /* 0x00000000003c7805 */ /* 0x000fca0000008a00 */
[----:B------:R-:W-:-:S05]  /*0d30*/  IMAD R60, R60, -0xa0, RZ ;  /* 0xffffff603c3c7824 */ /* 0x000fca00078e02ff */
[----:B------:R-:W-:-:S14]  /*0d40*/  R2UR UR9, R60 ;  /* 0x000000003c0972ca */ /* 0x000fdc00000e0000 */
[----:B------:R-:W2:Y:S01]  /*0d50*/  LDCU UR9, c[0x0][UR9+0x2b0] ;  /* 0x00005600090977ac */ /* 0x000ea20008000800 */
[----:B------:R-:W-:Y:S01]  /*0d60*/  NOP ;  /* 0x0000000000007918 */ /* 0x000fe20000000000 */
[----:B------:R-:W-:-:S05]  /*0d70*/  CS2R.32 R60, SR_CgaSize ;  /* 0x00000000003c7805 */ /* 0x000fca0000008a00 */
[----:B------:R-:W-:-:S05]  /*0d80*/  IMAD R60, R60, -0xa0, RZ ;  /* 0xffffff603c3c7824 */ /* 0x000fca00078e02ff */
[----:B------:R-:W-:-:S14]  /*0d90*/  R2UR UR7, R60 ;  /* 0x000000003c0772ca */ /* 0x000fdc00000e0000 */
[----:B------:R-:W3:Y:S01]  /*0da0*/  LDCU UR7, c[0x0][UR7+0x2b4] ;  /* 0x00005680070777ac */ /* 0x000ee20008000800 */
[----:B------:R-:W4:Y:S08]  /*0db0*/  S2UR UR4, SR_CTAID.Y ;  /* 0x00000000000479c3 */ /* 0x000f300000002600 */
[----:B------:R-:W3:Y:S01]  /*0dc0*/  LDC R9, c[0x0][0xb24] ;  /* 0x0002c900ff097b82 */ /* 0x000ee20000000800 */
[----:B-1----:R-:W-:-:S02]  /*0dd0*/  I2FP.F32.U32 R4, UR5 ;  /* 0x0000000500047c45 */ /* 0x002fc40008201000 */
[----:B------:R-:W-:-:S05]  /*0de0*/  CS2R.32 R5, SR_CgaSize ;  /* 0x0000000000057805 */ /* 0x000fca0000008a00 */
[----:B------:R-:W-:-:S06]  /*0df0*/  IMAD R5, R5, -0xa0, RZ ;  /* 0xffffff6005057824 */ /* 0x000fcc00078e02ff */
[----:B------:R-:W1:Y:S01]  /*0e00*/  LDC R5, c[0x0][R5+0x2a0] ;  /* 0x0000a80005057b82 */ /* 0x000e620000000800 */
[----:B------:R-:W-:Y:S01]  /*0e10*/  MOV R21, UR5 ;  /* 0x0000000500157c02 */ /* 0x000fe20008000f00 */
[----:B--2---:R-:W-:Y:S01]  /*0e20*/  FMUL R4, R4, UR9 ;  /* 0x0000000904047c20 */ /* 0x004fe20008400000 */
[----:B----4-:R-:W-:Y:S02]  /*0e30*/  I2FP.F32.U32 R2, UR4 ;  /* 0x0000000400027c45 */ /* 0x010fe40008201000 */
[----:B------:R-:W-:-:S05]  /*0e40*/  CS2R.32 R3, SR_CgaSize ;  /* 0x0000000000037805 */ /* 0x000fca0000008a00 */
[----:B------:R-:W-:-:S06]  /*0e50*/  IMAD R3, R3, -0xa0, RZ ;  /* 0xffffff6003037824 */ /* 0x000fcc00078e02ff */
[----:B------:R-:W2:Y:S01]  /*0e60*/  LDC R3, c[0x0][R3+0x2a4] ;  /* 0x0000a90003037b82 */ /* 0x000ea20000000800 */
[----:B------:R-:W4:Y:S01]  /*0e70*/  F2I.U32.TRUNC.NTZ R60, R4 ;  /* 0x00000004003c7305 */ /* 0x000f22000020f000 */
[----:B------:R-:W-:Y:S01]  /*0e80*/  MOV R20, UR4 ;  /* 0x0000000400147c02 */ /* 0x000fe20008000f00 */
[----:B---3--:R-:W-:-:S05]  /*0e90*/  FMUL R2, R2, UR7 ;  /* 0x0000000702027c20 */ /* 0x008fca0008400000 */
[----:B------:R-:W-:Y:S01]  /*0ea0*/  BAR.SYNC.DEFER_BLOCKING 0x0 ;  /* 0x0000000000007b1d */ /* 0x000fe20000010000 */
[----:B------:R-:W-:-:S05]  /*0eb0*/  ISETP.GE.AND P0, PT, R9, 0x1, PT ;  /* 0x000000010900780c */ /* 0x000fca0003f06270 */
[----:B------:R-:W3:Y:S02]  /*0ec0*/  F2I.U32.TRUNC.NTZ R58, R2 ;  /* 0x00000002003a7305 */ /* 0x000ee4000020f000 */
[----:B------:R-:W2:Y:S01]  /*0ed0*/  S2UR UR36, SR_CTAID.Z ;  /* 0x00000000002479c3 */ /* 0x000ea20000002700 */
[----:B----4-:R-:W-:-:S05]  /*0ee0*/  IADD3 R60, PT, PT, -R60, RZ, RZ ;  /* 0x000000ff3c3c7210 */ /* 0x010fca0007ffe1ff */
[----:B-1----:R-:W-:Y:S01]  /*0ef0*/  IMAD R60, R5, R60, UR5 ;  /* 0x00000005053c7e24 */ /* 0x002fe2000f8e023c */
[----:B---3--:R-:W-:-:S05]  /*0f00*/  IADD3 R58, PT, PT, -R58, RZ, RZ ;  /* 0x000000ff3a3a7210 */ /* 0x008fca0007ffe1ff */
[----:B--2---:R-:W-:Y:S01]  /*0f10*/  IMAD R58, R3, R58, UR4 ;  /* 0x00000004033a7e24 */ /* 0x004fe2000f8e023a */
[----:B------:R-:W-:Y:S06]  /*0f20*/  @!P0 BRA `(.L_x_15) ;  /* 0x0000000000b88947 */ /* 0x000fec0003800000 */
[----:B------:R-:W1:Y:S01]  /*0f30*/  LDC.64 R4, c[0x0][0xb18] ;  /* 0x0002c600ff047b82 */ /* 0x000e620000000a00 */
[----:B------:R-:W-:-:S07]  /*0f40*/  ISETP.NE.AND P0, PT, R9, 0x1, PT ;  /* 0x000000010900780c */ /* 0x000fce0003f05270 */
[----:B------:R-:W2:Y:S08]  /*0f50*/  LDC R10, c[0x0][0xb0c] ;  /* 0x0002c300ff0a7b82 */ /* 0x000eb00000000800 */
[----:B------:R-:W3:Y:S08]  /*0f60*/  LDC R11, c[0x0][0x370] ;  /* 0x0000dc00ff0b7b82 */ /* 0x000ef00000000800 */
[----:B------:R-:W4:Y:S01]  /*0f70*/  LDC R12, c[0x0][0x374] ;  /* 0x0000dd00ff0c7b82 */ /* 0x000f220000000800 */
[----:B-1----:R-:W-:-:S07]  /*0f80*/  ISETP.NE.AND P1, PT, R4, 0x1, PT ;  /* 0x000000010400780c */ /* 0x002fce0003f25270 */
[----:B------:R-:W3:Y:S01]  /*0f90*/  LDC.64 R6, c[0x0][0xb10] ;  /* 0x0002c400ff067b82 */ /* 0x000ee20000000a00 */
[----:B--2---:R-:W-:-:S07]  /*0fa0*/  ISETP.NE.AND P2, PT, R10, 0x1, PT ;  /* 0x000000010a00780c */ /* 0x004fce0003f45270 */
[----:B------:R-:W1:Y:S08]  /*0fb0*/  LDC R8, c[0x0][0xb20] ;  /* 0x0002c800ff087b82 */ /* 0x000e700000000800 */
[----:B------:R-:W2:Y:S01]  /*0fc0*/  LDC.64 R2, c[0x0][0xb28] ;  /* 0x0002ca00ff027b82 */ /* 0x000ea20000000a00 */
[----:B----4-:R-:W-:-:S04]  /*0fd0*/  IMAD.HI.U32 R13, R12, R5, RZ ;  /* 0x000000050c0d7227 */ /* 0x010fc800078e00ff */
[----:B------:R-:W-:-:S04]  /*0fe0*/  IMAD.HI.U32 R5, R20, R5, RZ ;  /* 0x0000000514057227 */ /* 0x000fc800078e00ff */
[----:B---3--:R-:W-:-:S04]  /*0ff0*/  IMAD.HI.U32 R14, R11, R6, RZ ;  /* 0x000000060b0e7227 */ /* 0x008fc800078e00ff */
[C---:B------:R-:W-:Y:S01]  /*1000*/  IMAD.HI.U32 R16, R21.reuse, R6, RZ ;  /* 0x0000000615107227 */ /* 0x040fe200078e00ff */
[-C--:B------:R-:W-:Y:S02]  /*1010*/  @P2 SHF.R.U32.HI R11, RZ, R7.reuse, R14 ;  /* 0x00000007ff0b2219 */ /* 0x080fe4000001160e */
[-C--:B-1----:R-:W-:Y:S02]  /*1020*/  @P1 SHF.R.U32.HI R12, RZ, R8.reuse, R13 ;  /* 0x00000008ff0c1219 */ /* 0x082fe4000001160d */
[----:B------:R-:W-:Y:S02]  /*1030*/  SHF.R.U32.HI R5, RZ, R8, R5 ;  /* 0x00000008ff057219 */ /* 0x000fe40000011605 */
[----:B------:R-:W-:Y:S02]  /*1040*/  SHF.R.U32.HI R16, RZ, R7, R16 ;  /* 0x00000007ff107219 */ /* 0x000fe40000011610 */
[----:B------:R-:W-:Y:S01]  /*1050*/  SEL R5, R20, R5, !P1 ;  /* 0x0000000514057207 */ /* 0x000fe20004800000 */
[----:B--2---:R-:W-:Y:S01]  /*1060*/  IMAD.HI.U32 R14, R12, R2, RZ ;  /* 0x000000020c0e7227 */ /* 0x004fe200078e00ff */
[----:B------:R-:W-:-:S02]  /*1070*/  SEL R7, R21, R16, !P2 ;  /* 0x0000001015077207 */ /* 0x000fc40005000000 */
[----:B------:R-:W-:Y:S01]  /*1080*/  IADD3 R13, PT, PT, -R5, RZ, RZ ;  /* 0x000000ff050d7210 */ /* 0x000fe20007ffe1ff */
[----:B------:R-:W-:Y:S01]  /*1090*/  IMAD.HI.U32 R6, R11, R2, RZ ;  /* 0x000000020b067227 */ /* 0x000fe200078e00ff */
[----:B------:R-:W-:-:S03]  /*10a0*/  @P0 SHF.R.U32.HI R12, RZ, R3, R14 ;  /* 0x00000003ff0c0219 */ /* 0x000fc6000001160e */
[----:B------:R-:W-:Y:S01]  /*10b0*/  IMAD R13, R4, R13, R20 ;  /* 0x0000000d040d7224 */ /* 0x000fe200078e0214 */
[----:B------:R-:W-:Y:S01]  /*10c0*/  @P0 SHF.R.U32.HI R11, RZ, R3, R6 ;  /* 0x00000003ff0b0219 */ /* 0x000fe20000011606 */
[----:B------:R-:W-:-:S04]  /*10d0*/  IMAD R12, R12, R9, RZ ;  /* 0x000000090c0c7224 */ /* 0x000fc800078e02ff */
[----:B------:R-:W-:Y:S01]  /*10e0*/  IMAD R6, R11, R9, RZ ;  /* 0x000000090b067224 */ /* 0x000fe200078e02ff */
[----:B------:R-:W-:-:S04]  /*10f0*/  ISETP.GE.AND P1, PT, R5, R12, PT ;  /* 0x0000000c0500720c */ /* 0x000fc80003f26270 */
[----:B------:R-:W-:Y:S01]  /*1100*/  ISETP.GE.OR P1, PT, R7, R6, P1 ;  /* 0x000000060700720c */ /* 0x000fe20000f26670 */
[----:B------:R-:W-:-:S05]  /*1110*/  IMAD.HI.U32 R6, R5, R2, RZ ;  /* 0x0000000205067227 */ /* 0x000fca00078e00ff */
[----:B------:R-:W-:-:S04]  /*1120*/  SHF.R.U32.HI R6, RZ, R3, R6 ;  /* 0x00000003ff067219 */ /* 0x000fc80000011606 */
[----:B------:R-:W-:-:S03]  /*1130*/  SEL R6, R5, R6, !P0 ;  /* 0x0000000605067207 */ /* 0x000fc60004000000 */
[----:B------:R-:W-:Y:S01]  /*1140*/  @!P1 IMAD.HI.U32 R8, R7, R2, RZ ;  /* 0x0000000207089227 */ /* 0x000fe200078e00ff */
[----:B------:R-:W-:-:S04]  /*1150*/  IADD3 R2, PT, PT, -R6, RZ, RZ ;  /* 0x000000ff06027210 */ /* 0x000fc80007ffe1ff */
[----:B------:R-:W-:Y:S01]  /*1160*/  @!P1 SHF.R.U32.HI R8, RZ, R3, R8 ;  /* 0x00000003ff089219 */ /* 0x000fe20000011608 */
[----:B------:R-:W-:-:S03]  /*1170*/  IMAD R2, R9, R2, R5 ;  /* 0x0000000209027224 */ /* 0x000fc600078e0205 */
[----:B------:R-:W-:-:S05]  /*1180*/  @!P1 SEL R3, R7, R8, !P0 ;  /* 0x0000000807039207 */ /* 0x000fca0004000000 */
[--C-:B------:R-:W-:Y:S02]  /*1190*/  @!P1 IMAD.IADD R6, R6, 0x1, -R3.reuse ;  /* 0x0000000106069824 */ /* 0x100fe400078e0a03 */
[----:B------:R-:W-:Y:S01]  /*11a0*/  @!P1 IMAD R3, R2, R11, R3 ;  /* 0x0000000b02039224 */ /* 0x000fe200078e0203 */
[----:B------:R-:W-:Y:S01]  /*11b0*/  IADD3 R2, PT, PT, -R7, RZ, RZ ;  /* 0x000000ff07027210 */ /* 0x000fe20007ffe1ff */
[----:B------:R-:W-:Y:S02]  /*11c0*/  @!P1 IMAD R5, R6, R9, R7 ;  /* 0x0000000906059224 */ /* 0x000fe400078e0207 */
[----:B------:R-:W-:Y:S02]  /*11d0*/  @!P1 IMAD.MOV.U32 R7, RZ, RZ, R3 ;  /* 0x000000ffff079224 */ /* 0x000fe400078e0003 */
[----:B------:R-:W-:Y:S02]  /*11e0*/  IMAD R2, R10, R2, R21 ;  /* 0x000000020a027224 */ /* 0x000fe400078e0215 */
[----:B------:R-:W-:-:S02]  /*11f0*/  IMAD R20, R5, R4, R13 ;  /* 0x0000000405147224 */ /* 0x000fc400078e020d */
[----:B------:R-:W-:Y:S02]  /*1200*/  IMAD R21, R7, R10, R2 ;  /* 0x0000000a07157224 */ /* 0x000fe400078e0202 */
.L_x_15:
[----:B------:R-:W1:Y:S01]  /*1210*/  LDCU UR4, c[0x0][0xb30] ;  /* 0x00016600ff0477ac */ /* 0x000e620008000800 */
[----:B------:R-:W2:Y:S08]  /*1220*/  S2UR UR37, SR_CgaCtaId ;  /* 0x00000000002579c3 */ /* 0x000eb00000008800 */
[----:B------:R-:W3:Y:S01]  /*1230*/  LDC R26, c[0x0][0xb24] ;  /* 0x0002c900ff1a7b82 */ /* 0x000ee20000000800 */
[----:B-1----:R-:W-:-:S09]  /*1240*/  UISETP.NE.AND UP1, UPT, UR4, 0x1, UPT ;  /* 0x000000010400788c */ /* 0x002fd2000bf25270 */
[----:B--2---:R-:W-:Y:S05]  /*1250*/  BRA.U UP1, `(.L_x_16) ;  /* 0x0000000101407547 */ /* 0x004fea000b800000 */
[----:B------:R-:W1:Y:S08]  /*1260*/  LDC.64 R4, c[0x0][0xb10] ;  /* 0x0002c400ff047b82 */ /* 0x000e700000000a00 */
[----:B------:R-:W2:Y:S08]  /*1270*/  LDC.64 R2, c[0x0][0xb18] ;  /* 0x0002c600ff027b82 */ /* 0x000eb00000000a00 */
[----:B------:R-:W4:Y:S08]  /*1280*/  LDC R6, c[0x0][0xb20] ;  /* 0x0002c800ff067b82 */ /* 0x000f300000000800 */
[----:B------:R-:W3:Y:S01]  /*1290*/  LDC R8, c[0x0][0xb0c] ;  /* 0x0002c300ff087b82 */ /* 0x000ee20000000800 */
[----:B-1----:R-:W-:-:S05]  /*12a0*/  IMAD.HI.U32 R4, R21, R4, RZ ;  /* 0x0000000415047227 */ /* 0x002fca00078e00ff */
[----:B------:R-:W-:Y:S01]  /*12b0*/  SHF.R.U32.HI R4, RZ, R5, R4 ;  /* 0x00000005ff047219 */ /* 0x000fe20000011604 */
[----:B--2---:R-:W-:Y:S01]  /*12c0*/  IMAD.HI.U32 R3, R20, R3, RZ ;  /* 0x0000000314037227 */ /* 0x004fe200078e00ff */
[----:B------:R-:W-:-:S04]  /*12d0*/  ISETP.NE.AND P0, PT, R2, 0x1, PT ;  /* 0x000000010200780c */ /* 0x000fc80003f05270 */
[----:B----4-:R-:W-:-:S04]  /*12e0*/  SHF.R.U32.HI R3, RZ, R6, R3 ;  /* 0x00000006ff037219 */ /* 0x010fc80000011603 */
[----:B------:R-:W-:Y:S02]  /*12f0*/  SEL R3, R20, R3, !P0 ;  /* 0x0000000314037207 */ /* 0x000fe40004000000 */
[----:B---3--:R-:W-:-:S04]  /*1300*/  ISETP.NE.AND P1, PT, R8, 0x1, PT ;  /* 0x000000010800780c */ /* 0x008fc80003f25270 */
[----:B------:R-:W-:-:S05]  /*1310*/  SEL R4, R21, R4, !P1 ;  /* 0x0000000415047207 */ /* 0x000fca0004800000 */
[----:B------:R-:W-:Y:S02]  /*1320*/  IMAD.IADD R5, R3, 0x1, -R4 ;  /* 0x0000000103057824 */ /* 0x000fe400078e0a04 */
[----:B------:R-:W-:Y:S02]  /*1330*/  IMAD.IADD R3, R4, 0x1, -R3 ;  /* 0x0000000104037824 */ /* 0x000fe400078e0a03 */
[----:B------:R-:W-:Y:S02]  /*1340*/  IMAD R21, R5, R8, R21 ;  /* 0x0000000805157224 */ /* 0x000fe400078e0215 */
[----:B------:R-:W-:-:S07]  /*1350*/  IMAD R20, R3, R2, R20 ;  /* 0x0000000203147224 */ /* 0x000fce00078e0214 */
.L_x_16:
[----:B------:R-:W-:Y:S01]  /*1360*/  BAR.SYNC.DEFER_BLOCKING 0x0 ;  /* 0x0000000000007b1d */ /* 0x000fe20000010000 */
[----:B------:R-:W-:Y:S01]  /*1370*/  UISETP.NE.AND UP1, UPT, UR8, 0x2, UPT ;  /* 0x000000020800788c */ /* 0x000fe2000bf25270 */
[----:B------:R-:W-:Y:S02]  /*1380*/  ISETP.NE.OR P5, PT, R0, 0x2, !P5 ;  /* 0x000000020000780c */ /* 0x000fe40006fa5670 */
[----:B------:R-:W-:-:S06]  /*1390*/  LOP3.LUT R2, R72, 0x1f, RZ, 0xc0, !PT ;  /* 0x0000001f48027812 */ /* 0x000fcc00078ec0ff */
[----:B------:R-:W-:Y:S05]  /*13a0*/  BRA.U UP1, `(.L_x_17) ;  /* 0x0000001101b87547 */ /* 0x000fea000b800000 */
[----:B------:R-:W1:Y:S01]  /*13b0*/  LDCU UR13, c[0x0][0x38c] ;  /* 0x00007180ff0d77ac */ /* 0x000e620008000800 */
[----:B------:R-:W2:Y:S01]  /*13c0*/  LDC R9, c[0x0][0x370] ;  /* 0x0000dc00ff097b82 */ /* 0x000ea20000000800 */
[----:B------:R-:W-:Y:S01]  /*13d0*/  PLOP3.LUT P1, PT, PT, PT, UP2, 0x80, 0x8 ;  /* 0x000000000008781c */ /* 0x000fe20003f2f028 */
[----:B------:R-:W-:Y:S01]  /*13e0*/  HFMA2 R12, -RZ, RZ, 0, 0 ;  /* 0x00000000ff0c7431 */ /* 0x000fe200000001ff */
[----:B------:R-:W-:Y:S01]  /*13f0*/  ISETP.EQ.OR P4, PT, R2, RZ, P5 ;  /* 0x000000ff0200720c */ /* 0x000fe20002f82670 */
[----:B------:R-:W-:Y:S01]  /*1400*/  IMAD.MOV.U32 R15, RZ, RZ, 0x1 ;  /* 0x00000001ff0f7424 */ /* 0x000fe200078e00ff */
[----:B------:R-:W-:Y:S01]  /*1410*/  PLOP3.LUT P1, PT, P1, PT, PT, 0x8, 0x80 ;  /* 0x000000000080781c */ /* 0x000fe20000f2e170 */
[----:B------:R-:W-:Y:S01]  /*1420*/  IMAD.MOV.U32 R14, RZ, RZ, RZ ;  /* 0x000000ffff0e7224 */ /* 0x000fe200078e00ff */
[----:B------:R-:W-:Y:S01]  /*1430*/  MOV R8, 0x1 ;  /* 0x0000000100087802 */ /* 0x000fe20000000f00 */
[----:B------:R-:W4:Y:S01]  /*1440*/  LDC R0, c[0x0][0x374] ;  /* 0x0000dd00ff007b82 */ /* 0x000f220000000800 */
[----:B------:R-:W-:Y:S01]  /*1450*/  IMAD.MOV.U32 R10, RZ, RZ, RZ ;  /* 0x000000ffff0a7224 */ /* 0x000fe200078e00ff */
[----:B------:R-:W2:Y:S01]  /*1460*/  LDCU.64 UR22, c[0x0][0x348] ;  /* 0x00006900ff1677ac */ /* 0x000ea20008000a00 */
[----:B------:R-:W-:Y:S01]  /*1470*/  UMOV UR6, URZ ;  /* 0x000000ff00067c82 */ /* 0x000fe20008000000 */
[----:B-1----:R-:W-:-:S04]  /*1480*/  UIADD3 UR5, UPT, UPT, UR13, 0x7f, URZ ;  /* 0x0000007f0d057890 */ /* 0x002fc8000fffe0ff */
[----:B------:R-:W-:-:S04]  /*1490*/  USHF.R.S32.HI UR4, URZ, 0x1f, UR5 ;  /* 0x0000001fff047899 */ /* 0x000fc80008011405 */
[----:B------:R-:W-:-:S04]  /*14a0*/  ULEA.HI UR4, UR4, UR5, URZ, 0x7 ;  /* 0x0000000504047291 */ /* 0x000fc8000f8f38ff */
[----:B------:R-:W-:Y:S02]  /*14b0*/  USHF.R.S32.HI UR15, URZ, 0x7, UR4 ;  /* 0x00000007ff0f7899 */ /* 0x000fe40008011404 */
[----:B------:R-:W-:Y:S02]  /*14c0*/  UIADD3 UR4, UPT, UPT, UR13, -0x1, URZ ;  /* 0xffffffff0d047890 */ /* 0x000fe4000fffe0ff */
[----:B------:R-:W-:Y:S02]  /*14d0*/  UISETP.LT.U32.AND UP0, UPT, UR15, 0x4, UPT ;  /* 0x000000040f00788c */ /* 0x000fe4000bf01070 */
[----:B------:R-:W-:Y:S02]  /*14e0*/  UISETP.GE.U32.AND UP1, UPT, UR4, -0xff, UPT ;  /* 0xffffff010400788c */ /* 0x000fe4000bf26070 */
[----:B------:R-:W-:Y:S02]  /*14f0*/  USEL UR14, UR15, 0x4, UP0 ;  /* 0x000000040f0e7887 */ /* 0x000fe40008000000 */
[----:B------:R-:W-:-:S02]  /*1500*/  UIADD3 UR13, UPT, UPT, UR13, 0xfe, URZ ;  /* 0x000000fe0d0d7890 */ /* 0x000fc4000fffe0ff */
[----:B------:R-:W-:Y:S02]  /*1510*/  UIADD3 UR5, UPT, UPT, UR14, -0x1, URZ ;  /* 0xffffffff0e057890 */ /* 0x000fe4000fffe0ff */
[----:B------:R-:W-:-:S03]  /*1520*/  UIADD3 UR7, UPT, UPT, UR15, -UR14, URZ ;  /* 0x8000000e0f077290 */ /* 0x000fc6000fffe0ff */
[----:B------:R-:W-:-:S04]  /*1530*/  @UP1 UIADD3 UR5, UPT, UPT, UR14, URZ, URZ ;  /* 0x000000ff0e051290 */ /* 0x000fc8000fffe0ff */
[----:B--2---:R-:W-:-:S12]  /*1540*/  UIADD3 UR5, UPT, UPT, UR5, 0x1, URZ ;  /* 0x0000000105057890 */ /* 0x004fd8000fffe0ff */
.L_x_35:
[----:B------:R-:W-:Y:S01]  /*1550*/  UISETP.NE.AND UP0, UPT, UR37, URZ, UPT ;  /* 0x000000ff2500728c */ /* 0x000fe2000bf05270 */
[----:B------:R-:W1:Y:S08]  /*1560*/  S2UR UR37, SR_CgaCtaId ;  /* 0x00000000002579c3 */ /* 0x000e700000008800 */
[----:B------:R-:W-:Y:S05]  /*1570*/  BRA.U UP0, `(.L_x_18) ;  /* 0x0000000100347547 */ /* 0x000fea000b800000 */
[----:B------:R-:W2:Y:S01]  /*1580*/  S2R R2, SR_CgaCtaId ;  /* 0x0000000000027919 */ /* 0x000ea20000008800 */
[----:B------:R-:W-:-:S04]  /*1590*/  MOV R3, 0x400 ;  /* 0x0000040000037802 */ /* 0x000fc80000000f00 */
[----:B--2---:R-:W-:Y:S02]  /*15a0*/  LEA R3, R2, R3, 0x18 ;  /* 0x0000000302037211 */ /* 0x004fe400078ec0ff */
[----:B------:R-:W-:-:S03]  /*15b0*/  SHF.L.U32 R2, R8, 0x1f, RZ ;  /* 0x0000001f08027819 */ /* 0x000fc600000006ff */
[----:B------:R-:W-:-:S04]  /*15c0*/  IMAD R3, R10, 0x8, R3 ;  /* 0x000000080a037824 */ /* 0x000fc800078e0203 */
[----:B------:R-:W2:Y:S02]  /*15d0*/  SYNCS.PHASECHK.TRANS64.TRYWAIT P0, [R3+URZ+0x100], R2 ;  /* 0x00010002030075a7 */ /* 0x000ea400080011ff */
[----:B--2---:R-:W-:Y:S05]  /*15e0*/  @!P0 BRA `(.L_x_19) ;  /* 0x0000006800e48947 */ /* 0x004fea0003800000 */
.L_x_131:
[----:B------:R-:W-:Y:S01]  /*15f0*/  VIADD R10, R10, 0x1 ;  /* 0x000000010a0a7836 */ /* 0x000fe20000000000 */
[----:B------:R2:W-:Y:S04]  /*1600*/  SYNCS.ARRIVE.TRANS64.A1T0 RZ, [R3+URZ+0xf0], RZ ;  /* 0x0000f0ff03ff79a7 */ /* 0x0005e800081000ff */
[----:B------:R-:W-:-:S04]  /*1610*/  ISETP.NE.AND P0, PT, R10, 0x2, PT ;  /* 0x000000020a00780c */ /* 0x000fc80003f05270 */
[----:B------:R-:W-:Y:S02]  /*1620*/  SEL R10, R10, RZ, P0 ;  /* 0x000000ff0a0a7207 */ /* 0x000fe40000000000 */
[----:B--2---:R-:W-:-:S04]  /*1630*/  SEL R3, RZ, 0x1, P0 ;  /* 0x00000001ff037807 */ /* 0x004fc80000000000 */
[----:B------:R-:W-:-:S07]  /*1640*/  LOP3.LUT R8, R8, R3, RZ, 0x3c, !PT ;  /* 0x0000000308087212 */ /* 0x000fce00078e3cff */
.L_x_18:
[----:B------:R-:W-:Y:S01]  /*1650*/  UMOV UR4, 0x400 ;  /* 0x0000040000047882 */ /* 0x000fe20000000000 */
[----:B------:R-:W-:Y:S01]  /*1660*/  SHF.L.U32 R2, R15, 0x1f, RZ ;  /* 0x0000001f0f027819 */ /* 0x000fe200000006ff */
[----:B-1----:R-:W-:Y:S01]  /*1670*/  ULEA UR4, UR37, UR4, 0x18 ;  /* 0x0000000425047291 */ /* 0x002fe2000f8ec0ff */
[----:B------:R-:W-:Y:S01]  /*1680*/  R2UR UR35, R21 ;  /* 0x00000000152372ca */ /* 0x000fe200000e0000 */
[----:B------:R-:W-:Y:S01]  /*1690*/  UISETP.GE.U32.AND UP0, UPT, UR13, 0xff, UPT ;  /* 0x000000ff0d00788c */ /* 0x000fe2000bf06070 */
[----:B------:R-:W-:Y:S01]  /*16a0*/  R2UR UR18, R20 ;  /* 0x00000000141272ca */ /* 0x000fe200000e0000 */
[----:B------:R-:W-:Y:S01]  /*16b0*/  ULEA UR8, UR6, UR4, 0x3 ;  /* 0x0000000406087291 */ /* 0x000fe2000f8e18ff */
[----:B------:R-:W-:-:S08]  /*16c0*/  UMOV UR21, URZ ;  /* 0x000000ff00157c82 */ /* 0x000fd00008000000 */
[----:B------:R1:W2:Y:S01]  /*16d0*/  SYNCS.PHASECHK.TRANS64.TRYWAIT P0, [UR8+0x20], R2 ;  /* 0x00002002ff0075a7 */ /* 0x0002a20008001108 */
[----:B------:R-:W-:Y:S02]  /*16e0*/  USHF.L.U32 UR35, UR35, 0x6, URZ ;  /* 0x0000000623237899 */ /* 0x000fe400080006ff */
[----:B------:R-:W-:Y:S01]  /*16f0*/  USHF.L.U32 UR18, UR18, 0x7, URZ ;  /* 0x0000000712127899 */ /* 0x000fe200080006ff */
[----:B------:R-:W-:Y:S11]  /*1700*/  BRA.U !UP0, `(.L_x_20) ;  /* 0x0000000108d87547 */ /* 0x000ff6000b800000 */
[----:B------:R-:W-:Y:S01]  /*1710*/  UIADD3 UR10, UPT, UPT, UR18, 0x40, URZ ;  /* 0x00000040120a7890 */ /* 0x000fe2000fffe0ff */
[----:B------:R-:W-:Y:S01]  /*1720*/  UMOV UR29, URZ ;  /* 0x000000ff001d7c82 */ /* 0x000fe20008000000 */
[----:B------:R-:W-:-:S10]  /*1730*/  UMOV UR25, UR6 ;  /* 0x0000000600197c82 */ /* 0x000fd40008000000 */
.L_x_25:
[----:B------:R-:W-:Y:S01]  /*1740*/  ULEA UR33, UR25, UR4, 0x3 ;  /* 0x0000000419217291 */ /* 0x000fe2000f8e18ff */
[----:B--2---:R-:W-:Y:S01]  /*1750*/  @!P5 MOV R3, 0xc000 ;  /* 0x0000c0000003d802 */ /* 0x004fe20000000f00 */
[----:B-12---:R-:W-:Y:S10]  /*1760*/  @P0 BRA `(.L_x_21) ;  /* 0x00000000000c0947 */ /* 0x006ff40003800000 */
[----:B------:R-:W-:-:S04]  /*1770*/  SHF.L.U32 R5, R15, 0x1f, RZ ;  /* 0x0000001f0f057819 */ /* 0x000fc800000006ff */
[----:B------:R-:W2:Y:S02]  /*1780*/  SYNCS.PHASECHK.TRANS64.TRYWAIT P0, [UR33+0x20], R5 ;  /* 0x00002005ff0075a7 */ /* 0x000ea40008001121 */
[----:B--2---:R-:W-:Y:S05]  /*1790*/  @!P0 BRA `(.L_x_22) ;  /* 0x00000068008c8947 */ /* 0x004fea0003800000 */
.L_x_21:
[----:B------:R2:W-:Y:S01]  /*17a0*/  @!P5 SYNCS.ARRIVE.TRANS64 RZ, [UR33], R3 ;  /* 0x00000003ffffd9a7 */ /* 0x0005e20008000021 */
[----:B------:R-:W-:Y:S04]  /*17b0*/  BSSY.RECONVERGENT B0, `(.L_x_23) ;  /* 0x0000003000007945 */ /* 0x000fe80003800200 */
[----:B------:R-:W-:Y:S05]  /*17c0*/  @P4 BRA `(.L_x_24) ;  /* 0x0000000000044947 */ /* 0x000fea0003800000 */
[----:B------:R-:W-:Y:S05]  /*17d0*/  BPT.TRAP 0x1 ;  /* 0x000000040000795c */ /* 0x000fea0000300000 */
.L_x_24:
[----:B------:R-:W-:Y:S05]  /*17e0*/  BSYNC.RECONVERGENT B0 ;  /* 0x0000000000007941 */ /* 0x000fea0003800200 */
.L_x_23:
[----:B------:R-:W-:Y:S02]  /*17f0*/  UIADD3 UR6, UPT, UPT, UR25, 0x1, URZ ;  /* 0x0000000119067890 */ /* 0x000fe4000fffe0ff */
[----:B------:R-:W-:Y:S02]  /*1800*/  ULEA UR24, UR25, UR4, 0xe ;  /* 0x0000000419187291 */ /* 0x000fe4000f8e70ff */
[----:B------:R-:W-:Y:S02]  /*1810*/  UISETP.NE.AND UP0, UPT, UR6, 0x4, UPT ;  /* 0x000000040600788c */ /* 0x000fe4000bf05270 */
[----:B------:R-:W-:Y:S02]  /*1820*/  UIADD3 UR40, UP1, UPT, UR22, 0x80, URZ ;  /* 0x0000008016287890 */ /* 0x000fe4000ff3e0ff */
[----:B------:R-:W-:Y:S02]  /*1830*/  USEL UR9, URZ, 0x1, UP0 ;  /* 0x00000001ff097887 */ /* 0x000fe40008000000 */
[----:B------:R-:W-:-:S02]  /*1840*/  USEL UR6, UR6, URZ, UP0 ;  /* 0x000000ff06067287 */ /* 0x000fc40008000000 */
[----:B------:R-:W-:Y:S02]  /*1850*/  USHF.L.U32 UR34, UR29, 0x7, URZ ;  /* 0x000000071d227899 */ /* 0x000fe400080006ff */
[----:B------:R-:W-:Y:S01]  /*1860*/  ULEA UR8, UR6, UR4, 0x3 ;  /* 0x0000000406087291 */ /* 0x000fe2000f8e18ff */
[----:B------:R-:W-:Y:S01]  /*1870*/  LOP3.LUT R15, R15, UR9, RZ, 0x3c, !PT ;  /* 0x000000090f0f7c12 */ /* 0x000fe2000f8e3cff */
[----:B------:R-:W-:Y:S02]  /*1880*/  UIADD3 UR38, UP0, UPT, UR22, 0x180, URZ ;  /* 0x0000018016267890 */ /* 0x000fe4000ff1e0ff */
[----:B------:R-:W-:Y:S01]  /*1890*/  UIADD3 UR32, UPT, UPT, UR24, 0x4400, URZ ;  /* 0x0000440018207890 */ /* 0x000fe2000fffe0ff */
[----:B-1----:R-:W-:Y:S01]  /*18a0*/  SHF.L.U32 R2, R15, 0x1f, RZ ;  /* 0x0000001f0f027819 */ /* 0x002fe200000006ff */
[----:B------:R-:W-:Y:S02]  /*18b0*/  UIADD3.X UR41, UPT, UPT, URZ, UR23, URZ, UP1, !UPT ;  /* 0x00000017ff297290 */ /* 0x000fe40008ffe4ff */
[----:B------:R-:W-:Y:S01]  /*18c0*/  UIADD3 UR26, UPT, UPT, UR34, 0x40, URZ ;  /* 0x00000040221a7890 */ /* 0x000fe2000fffe0ff */
[----:B------:R1:W1:Y:S01]  /*18d0*/  SYNCS.PHASECHK.TRANS64.TRYWAIT P0, [UR8+0x20], R2 ;  /* 0x00002002ff0075a7 */ /* 0x0002620008001108 */
[----:B------:R-:W-:-:S02]  /*18e0*/  ULEA UR8, UR25, UR4, 0xf ;  /* 0x0000000419087291 */ /* 0x000fc4000f8e78ff */
[----:B------:R-:W-:Y:S02]  /*18f0*/  UIADD3 UR24, UPT, UPT, UR24, 0x6400, URZ ;  /* 0x0000640018187890 */ /* 0x000fe4000fffe0ff */
[----:B------:R-:W-:Y:S02]  /*1900*/  UIADD3 UR16, UPT, UPT, UR8, 0x14400, URZ ;  /* 0x0001440008107890 */ /* 0x000fe4000fffe0ff */
[----:B------:R-:W-:Y:S02]  /*1910*/  UIADD3.X UR39, UPT, UPT, URZ, UR23, URZ, UP0, !UPT ;  /* 0x00000017ff277290 */ /* 0x000fe400087fe4ff */
[----:B------:R-:W-:Y:S01]  /*1920*/  UIADD3 UR8, UPT, UPT, UR8, 0x18400, URZ ;  /* 0x0001840008087890 */ /* 0x000fe2000fffe0ff */
[----:B------:R-:W-:Y:S01]  /*1930*/  UMOV UR30, 0x0 ;  /* 0x00000000001e7882 */ /* 0x000fe20000000000 */
[----:B------:R-:W-:Y:S01]  /*1940*/  UMOV UR31, 0x10000000 ;  /* 0x10000000001f7882 */ /* 0x000fe20000000000 */
[----:B------:R-:W-:Y:S01]  /*1950*/  UMOV UR25, UR33 ;  /* 0x0000002100197c82 */ /* 0x000fe20008000000 */
[----:B------:R-:W-:Y:S01]  /*1960*/  UMOV UR27, UR35 ;  /* 0x00000023001b7c82 */ /* 0x000fe20008000000 */
[----:B------:R-:W-:Y:S01]  /*1970*/  UMOV UR28, UR36 ;  /* 0x00000024001c7c82 */ /* 0x000fe20008000000 */
[----:B------:R-:W-:Y:S01]  /*1980*/  UMOV UR17, UR33 ;  /* 0x0000002100117c82 */ /* 0x000fe20008000000 */
[----:B------:R-:W-:Y:S01]  /*1990*/  UTMALDG.3D [UR32], [UR40], desc[UR30] ;  /* 0x00001e20280075b4 */ /* 0x000fe20008011000 */
[----:B------:R-:W-:Y:S01]  /*19a0*/  UMOV UR20, UR36 ;  /* 0x0000002400147c82 */ /* 0x000fe20008000000 */
[----:B------:R-:W-:Y:S01]  /*19b0*/  UMOV UR19, UR34 ;  /* 0x0000002200137c82 */ /* 0x000fe20008000000 */
[----:B------:R-:W-:Y:S01]  /*19c0*/  UMOV UR12, UR36 ;  /* 0x00000024000c7c82 */ /* 0x000fe20008000000 */
[----:B------:R-:W-:Y:S01]  /*19d0*/  UMOV UR9, UR33 ;  /* 0x0000002100097c82 */ /* 0x000fe20008000000 */
[----:B------:R-:W-:Y:S01]  /*19e0*/  UMOV UR11, UR34 ;  /* 0x00000022000b7c82 */ /* 0x000fe20008000000 */
[----:B------:R-:W-:Y:S01]  /*19f0*/  UIADD3 UR29, UPT, UPT, UR29, 0x1, URZ ;  /* 0x000000011d1d7890 */ /* 0x000fe2000fffe0ff */
[----:B------:R3:W-:Y:S01]  /*1a00*/  UTMALDG.3D [UR24], [UR40], desc[UR30] ;  /* 0x00001e18280075b4 */ /* 0x0007e20008011000 */
[----:B------:R-:W-:-:S02]  /*1a10*/  UMOV UR21, UR5 ;  /* 0x0000000500157c82 */ /* 0x000fc40008000000 */
[----:B------:R-:W-:Y:S01]  /*1a20*/  UISETP.NE.AND UP0, UPT, UR29, UR5, UPT ;  /* 0x000000051d00728c */ /* 0x000fe2000bf05270 */
[----:B------:R1:W-:Y:S01]  /*1a30*/  UTMALDG.3D [UR16], [UR38], desc[UR30] ;  /* 0x00001e10260075b4 */ /* 0x0003e20008011000 */
[----:B------:R1:W-:Y:S01]  /*1a40*/  UTMALDG.3D [UR8], [UR38], desc[UR30] ;  /* 0x00001e08260075b4 */ /* 0x0003e20008011000 */
[----:B---3--:R-:W-:-:S06]  /*1a50*/  UMOV UR25, UR6 ;  /* 0x0000000600197c82 */ /* 0x008fcc0008000000 */
[----:B------:R-:W-:Y:S05]  /*1a60*/  BRA.U UP0, `(.L_x_25) ;  /* 0xfffffffd00347547 */ /* 0x000fea000b83ffff */
.L_x_20:
[----:B-1----:R-:W-:Y:S01]  /*1a70*/  ULEA UR8, UR6, UR4, 0x3 ;  /* 0x0000000406087291 */ /* 0x002fe2000f8e18ff */
[----:B------:R-:W-:Y:S01]  /*1a80*/  SHF.L.U32 R2, R15, 0x1f, RZ ;  /* 0x0000001f0f027819 */ /* 0x000fe200000006ff */
[----:B------:R-:W-:Y:S01]  /*1a90*/  @!P1 SYNCS.ARRIVE.TRANS64.A1T0 RZ, [UR4+0x88], RZ ;  /* 0x000088ffffff99a7 */ /* 0x000fe20008100004 */
[----:B------:R-:W-:-:S06]  /*1aa0*/  UISETP.GT.AND UP0, UPT, UR15, UR14, UPT ;  /* 0x0000000e0f00728c */ /* 0x000fcc000bf04270 */
[----:B--2---:R1:W2:Y:S03]  /*1ab0*/  SYNCS.PHASECHK.TRANS64.TRYWAIT P0, [UR8+0x20], R2 ;  /* 0x00002002ff0075a7 */ /* 0x0042a60008001108 */
[----:B------:R-:W-:Y:S05]  /*1ac0*/  BRA.U !UP0, `(.L_x_26) ;  /* 0x0000000108d47547 */ /* 0x000fea000b800000 */
[----:B------:R-:W-:Y:S02]  /*1ad0*/  UIADD3 UR29, UPT, UPT, UR7, UR21, URZ ;  /* 0x00000015071d7290 */ /* 0x000fe4000fffe0ff */
[----:B------:R-:W-:Y:S01]  /*1ae0*/  UIADD3 UR10, UPT, UPT, UR18, 0x40, URZ ;  /* 0x00000040120a7890 */ /* 0x000fe2000fffe0ff */
[----:B------:R-:W-:-:S11]  /*1af0*/  UMOV UR25, UR6 ;  /* 0x0000000600197c82 */ /* 0x000fd60008000000 */
.L_x_31:
[----:B------:R-:W-:Y:S01]  /*1b00*/  ULEA UR33, UR25, UR4, 0x3 ;  /* 0x0000000419217291 */ /* 0x000fe2000f8e18ff */
[----:B--2---:R-:W-:Y:S01]  /*1b10*/  @!P5 MOV R3, 0xc000 ;  /* 0x0000c0000003d802 */ /* 0x004fe20000000f00 */
[----:B-12---:R-:W-:Y:S10]  /*1b20*/  @P0 BRA `(.L_x_27) ;  /* 0x00000000000c0947 */ /* 0x006ff40003800000 */
[----:B------:R-:W-:-:S04]  /*1b30*/  SHF.L.U32 R5, R15, 0x1f, RZ ;  /* 0x0000001f0f057819 */ /* 0x000fc800000006ff */
[----:B------:R-:W2:Y:S02]  /*1b40*/  SYNCS.PHASECHK.TRANS64.TRYWAIT P0, [UR33+0x20], R5 ;  /* 0x00002005ff0075a7 */ /* 0x000ea40008001121 */
[----:B--2---:R-:W-:Y:S05]  /*1b50*/  @!P0 BRA `(.L_x_28) ;  /* 0x0000006400b48947 */ /* 0x004fea0003800000 */
.L_x_27:
[----:B------:R2:W-:Y:S01]  /*1b60*/  @!P5 SYNCS.ARRIVE.TRANS64 RZ, [UR33], R3 ;  /* 0x00000003ffffd9a7 */ /* 0x0005e20008000021 */
[----:B------:R-:W-:Y:S04]  /*1b70*/  BSSY.RECONVERGENT B0, `(.L_x_29) ;  /* 0x0000003000007945 */ /* 0x000fe80003800200 */
[----:B------:R-:W-:Y:S05]  /*1b80*/  @P4 BRA `(.L_x_30) ;  /* 0x0000000000044947 */ /* 0x000fea0003800000 */
[----:B------:R-:W-:Y:S05]  /*1b90*/  BPT.TRAP 0x1 ;  /* 0x000000040000795c */ /* 0x000fea0000300000 */
.L_x_30:
[----:B------:R-:W-:Y:S05]  /*1ba0*/  BSYNC.RECONVERGENT B0 ;  /* 0x0000000000007941 */ /* 0x000fea0003800200 */
.L_x_29:
        /* <DEDUP_REMOVED lines=33> */
[----:B------:R3:W-:Y:S03]  /*1dc0*/  UTMALDG.3D [UR24], [UR40], desc[UR30] ;  /* 0x00001e18280075b4 */ /* 0x0007e60008011000 */
[----:B------:R-:W-:Y:S01]  /*1dd0*/  UISETP.NE.AND UP0, UPT, UR21, UR29, UPT ;  /* 0x0000001d1500728c */ /* 0x000fe2000bf05270 */
[----:B------:R1:W-:Y:S01]  /*1de0*/  UTMALDG.3D [UR16], [UR38], desc[UR30] ;  /* 0x00001e10260075b4 */ /* 0x0003e20008011000 */
[----:B------:R1:W-:Y:S01]  /*1df0*/  UTMALDG.3D [UR8], [UR38], desc[UR30] ;  /* 0x00001e08260075b4 */ /* 0x0003e20008011000 */
[----:B---3--:R-:W-:-:S06]  /*1e00*/  UMOV UR25, UR6 ;  /* 0x0000000600197c82 */ /* 0x008fcc0008000000 */
[----:B------:R-:W-:Y:S05]  /*1e10*/  BRA.U UP0, `(.L_x_31) ;  /* 0xfffffffd00387547 */ /* 0x000fea000b83ffff */
.L_x_26:
[----:B-1----:R-:W-:Y:S01]  /*1e20*/  LEA R2, R14, UR4, 0x3 ;  /* 0x000000040e027c11 */ /* 0x002fe2000f8e18ff */
[----:B------:R-:W-:Y:S01]  /*1e30*/  NOP ;  /* 0x0000000000007918 */ /* 0x000fe20000000000 */
[----:B--2---:R-:W-:Y:S02]  /*1e40*/  SHF.L.U32 R3, R12, 0x1f, RZ ;  /* 0x0000001f0c037819 */ /* 0x004fe400000006ff */
[----:B------:R-:W-:Y:S02]  /*1e50*/  LEA R4, R14, UR4, 0x4 ;  /* 0x000000040e047c11 */ /* 0x000fe4000f8e20ff */
[----:B------:R-:W1:Y:S02]  /*1e60*/  SYNCS.PHASECHK.TRANS64.TRYWAIT P0, [R2+URZ+0x90], R3 ;  /* 0x00009003020075a7 */ /* 0x000e6400080011ff */
[----:B-1----:R-:W-:Y:S05]  /*1e70*/  @!P0 BRA `(.L_x_32) ;  /* 0x0000006400048947 */ /* 0x002fea0003800000 */
.L_x_134:
[----:B------:R-:W2:Y:S01]  /*1e80*/  LDS.128 R4, [R4+0x120] ;  /* 0x0001200004047984 */ /* 0x000ea20000000c00 */
[----:B---3--:R-:W-:Y:S01]  /*1e90*/  ISETP.GE.AND P0, PT, R26, 0x1, PT ;  /* 0x000000011a00780c */ /* 0x008fe20003f06270 */
[----:B-1----:R-:W-:Y:S01]  /*1ea0*/  VIADD R2, R2, 0xa0 ;  /* 0x000000a002027836 */ /* 0x002fe20000000000 */
[----:B------:R-:W-:Y:S01]  /*1eb0*/  @!PT LDS RZ, [RZ] ;  /* 0x00000000fffff984 */ /* 0x000fe20000000800 */
[----:B------:R-:W-:Y:S01]  /*1ec0*/  @!PT LDS RZ, [RZ] ;  /* 0x00000000fffff984 */ /* 0x000fe20000000800 */
[----:B------:R-:W-:Y:S01]  /*1ed0*/  @!PT LDS RZ, [RZ] ;  /* 0x00000000fffff984 */ /* 0x000fe20000000800 */
[----:B------:R-:W-:Y:S01]  /*1ee0*/  @!PT LDS RZ, [RZ] ;  /* 0x00000000fffff984 */ /* 0x000fe20000000800 */
[----:B------:R1:W-:Y:S06]  /*1ef0*/  MEMBAR.ALL.CTA ;  /* 0x0000000000007992 */ /* 0x0003ec0000008000 */
[----:B-1----:R-:W1:Y:S01]  /*1f00*/  FENCE.VIEW.ASYNC.S ;  /* 0x00000000000073c6 */ /* 0x002e620000000000 */
[----:B------:R-:W-:-:S04]  /*1f10*/  PRMT R2, RZ, 0x654, R2 ;  /* 0x00000654ff027816 */ /* 0x000fc80000000002 */
[----:B-1----:R1:W-:Y:S01]  /*1f20*/  SYNCS.ARRIVE.TRANS64.RED.A1T0 RZ, [R2+URZ], RZ ;  /* 0x000000ff02ff79a7 */ /* 0x0023e200081004ff */
[----:B--2---:R-:W-:-:S13]  /*1f30*/  LOP3.LUT P2, RZ, R6, 0x1, RZ, 0xc0, !PT ;  /* 0x0000000106ff7812 */ /* 0x004fda000784c0ff */
[----:B------:R-:W-:Y:S01]  /*1f40*/  @P2 SHF.R.U32.HI R3, RZ, 0x10, R5 ;  /* 0x00000010ff032819 */ /* 0x000fe20000011605 */
[----:B------:R-:W-:Y:S01]  /*1f50*/  VOTEU.ANY UP0, P2 ;  /* 0x0000000000ff7886 */ /* 0x000fe20001000100 */
[----:B------:R-:W-:Y:S02]  /*1f60*/  @P2 MOV R13, R4 ;  /* 0x00000004000d2202 */ /* 0x000fe40000000f00 */
[----:B------:R-:W-:Y:S02]  /*1f70*/  @P2 R2UR.BROADCAST UR8, R3 ;  /* 0x00000000030822ca */ /* 0x000fe400008e0000 */
[----:B------:R-:W-:-:S11]  /*1f80*/  @P2 LOP3.LUT R11, R5, 0xffff, RZ, 0xc0, !PT ;  /* 0x0000ffff050b2812 */ /* 0x000fd600078ec0ff */
[----:B------:R-:W-:Y:S01]  /*1f90*/  @UP0 UMOV UR36, UR8 ;  /* 0x0000000800240c82 */ /* 0x000fe20008000000 */
[----:B-1----:R-:W-:Y:S05]  /*1fa0*/  @!P0 BRA `(.L_x_33) ;  /* 0x0000000000b88947 */ /* 0x002fea0003800000 */
[----:B------:R-:W4:Y:S01]  /*1fb0*/  LDC.64 R4, c[0x0][0xb18] ;  /* 0x0002c600ff047b82 */ /* 0x000f220000000a00 */
[----:B------:R-:W-:-:S07]  /*1fc0*/  ISETP.NE.AND P3, PT, R26, 0x1, PT ;  /* 0x000000011a00780c */ /* 0x000fce0003f65270 */
[----:B------:R-:W1:Y:S08]  /*1fd0*/  LDC.64 R6, c[0x0][0xb10] ;  /* 0x0002c400ff067b82 */ /* 0x000e700000000a00 */
[----:B------:R-:W2:Y:S08]  /*1fe0*/  LDC R16, c[0x0][0xb20] ;  /* 0x0002c800ff107b82 */ /* 0x000eb00000000800 */
[----:B------:R-:W3:Y:S01]  /*1ff0*/  LDC R18, c[0x0][0xb0c] ;  /* 0x0002c300ff127b82 */ /* 0x000ee20000000800 */
[----:B----4-:R-:W-:Y:S01]  /*2000*/  IMAD.HI.U32 R17, R0, R5, RZ ;  /* 0x0000000500117227 */ /* 0x010fe200078e00ff */
[----:B------:R-:W-:-:S03]  /*2010*/  ISETP.NE.AND P0, PT, R4, 0x1, PT ;  /* 0x000000010400780c */ /* 0x000fc60003f05270 */
[----:B------:R-:W-:-:S03]  /*2020*/  IMAD.HI.U32 R5, R11, R5, RZ ;  /* 0x000000050b057227 */ /* 0x000fc600078e00ff */
[----:B------:R-:W4:Y:S01]  /*2030*/  LDC.64 R2, c[0x0][0xb28] ;  /* 0x0002ca00ff027b82 */ /* 0x000f220000000a00 */
[----:B-1----:R-:W-:-:S04]  /*2040*/  IMAD.HI.U32 R20, R9, R6, RZ ;  /* 0x0000000609147227 */ /* 0x002fc800078e00ff */
[----:B------:R-:W-:Y:S01]  /*2050*/  IMAD.HI.U32 R22, R13, R6, RZ ;  /* 0x000000060d167227 */ /* 0x000fe200078e00ff */
[----:B------:R-:W-:Y:S02]  /*2060*/  SHF.R.U32.HI R20, RZ, R7, R20 ;  /* 0x00000007ff147219 */ /* 0x000fe40000011614 */
[-C--:B--2---:R-:W-:Y:S02]  /*2070*/  SHF.R.U32.HI R17, RZ, R16.reuse, R17 ;  /* 0x00000010ff117219 */ /* 0x084fe40000011611 */
[----:B------:R-:W-:Y:S02]  /*2080*/  SHF.R.U32.HI R16, RZ, R16, R5 ;  /* 0x00000010ff107219 */ /* 0x000fe40000011605 */
[----:B------:R-:W-:Y:S02]  /*2090*/  SEL R17, R0, R17, !P0 ;  /* 0x0000001100117207 */ /* 0x000fe40004000000 */
[----:B------:R-:W-:Y:S02]  /*20a0*/  SHF.R.U32.HI R22, RZ, R7, R22 ;  /* 0x00000007ff167219 */ /* 0x000fe40000011616 */
[----:B---3--:R-:W-:-:S02]  /*20b0*/  ISETP.NE.AND P1, PT, R18, 0x1, PT ;  /* 0x000000011200780c */ /* 0x008fc40003f25270 */
[----:B------:R-:W-:Y:S02]  /*20c0*/  SEL R5, R11, R16, !P0 ;  /* 0x000000100b057207 */ /* 0x000fe40004000000 */
[----:B------:R-:W-:Y:S02]  /*20d0*/  SEL R19, R9, R20, !P1 ;  /* 0x0000001409137207 */ /* 0x000fe40004800000 */
[----:B------:R-:W-:Y:S01]  /*20e0*/  SEL R7, R13, R22, !P1 ;  /* 0x000000160d077207 */ /* 0x000fe20004800000 */
[----:B----4-:R-:W-:-:S04]  /*20f0*/  IMAD.HI.U32 R20, R17, R2, RZ ;  /* 0x0000000211147227 */ /* 0x010fc800078e00ff */
[----:B------:R-:W-:Y:S01]  /*2100*/  IMAD.HI.U32 R6, R19, R2, RZ ;  /* 0x0000000213067227 */ /* 0x000fe200078e00ff */
[----:B------:R-:W-:-:S04]  /*2110*/  @P3 SHF.R.U32.HI R17, RZ, R3, R20 ;  /* 0x00000003ff113219 */ /* 0x000fc80000011614 */
        /* <DEDUP_REMOVED lines=8> */
[----:B------:R-:W-:-:S04]  /*21a0*/  @!P0 IMAD.HI.U32 R16, R7, R2, RZ ;  /* 0x0000000207108227 */ /* 0x000fc800078e00ff */
[----:B------:R-:W-:Y:S01]  /*21b0*/  IMAD.MOV R2, RZ, RZ, -R6 ;  /* 0x000000ffff027224 */ /* 0x000fe200078e0a06 */
[----:B------:R-:W-:-:S03]  /*21c0*/  @!P0 SHF.R.U32.HI R16, RZ, R3, R16 ;  /* 0x00000003ff108219 */ /* 0x000fc60000011610 */
[----:B------:R-:W-:Y:S01]  /*21d0*/  IMAD R2, R26, R2, R5 ;  /* 0x000000021a027224 */ /* 0x000fe200078e0205 */
[----:B------:R-:W-:Y:S02]  /*21e0*/  @!P0 SEL R3, R7, R16, !P3 ;  /* 0x0000001007038207 */ /* 0x000fe40005800000 */
[----:B------:R-:W-:-:S03]  /*21f0*/  IADD3 R16, PT, PT, -R5, RZ, RZ ;  /* 0x000000ff05107210 */ /* 0x000fc60007ffe1ff */
[--C-:B------:R-:W-:Y:S02]  /*2200*/  @!P0 IMAD.IADD R6, R6, 0x1, -R3.reuse ;  /* 0x0000000106068824 */ /* 0x100fe400078e0a03 */
[----:B------:R-:W-:Y:S01]  /*2210*/  @!P0 IMAD R3, R2, R19, R3 ;  /* 0x0000001302038224 */ /* 0x000fe200078e0203 */
[----:B------:R-:W-:Y:S01]  /*2220*/  IADD3 R2, PT, PT, -R7, RZ, RZ ;  /* 0x000000ff07027210 */ /* 0x000fe20007ffe1ff */
[----:B------:R-:W-:Y:S02]  /*2230*/  @!P0 IMAD R5, R26, R6, R7 ;  /* 0x000000061a058224 */ /* 0x000fe400078e0207 */
[----:B------:R-:W-:Y:S02]  /*2240*/  IMAD R11, R4, R16, R11 ;  /* 0x00000010040b7224 */ /* 0x000fe400078e020b */
[----:B------:R-:W-:Y:S02]  /*2250*/  @!P0 IMAD.MOV.U32 R7, RZ, RZ, R3 ;  /* 0x000000ffff078224 */ /* 0x000fe400078e0003 */
[----:B------:R-:W-:-:S02]  /*2260*/  IMAD R2, R18, R2, R13 ;  /* 0x0000000212027224 */ /* 0x000fc400078e020d */
[----:B------:R-:W-:Y:S02]  /*2270*/  IMAD R11, R5, R4, R11 ;  /* 0x00000004050b7224 */ /* 0x000fe400078e020b */
[----:B------:R-:W-:Y:S02]  /*2280*/  IMAD R13, R7, R18, R2 ;  /* 0x00000012070d7224 */ /* 0x000fe400078e0202 */
.L_x_33:
[----:B------:R-:W1:Y:S02]  /*2290*/  LDCU UR8, c[0x0][0xb30] ;  /* 0x00016600ff0877ac */ /* 0x000e640008000800 */
[----:B-1----:R-:W-:-:S09]  /*22a0*/  UISETP.NE.AND UP0, UPT, UR8, 0x1, UPT ;  /* 0x000000010800788c */ /* 0x002fd2000bf05270 */
[----:B------:R-:W-:Y:S05]  /*22b0*/  BRA.U UP0, `(.L_x_34) ;  /* 0x0000000100407547 */ /* 0x000fea000b800000 */
[----:B------:R-:W1:Y:S08]  /*22c0*/  LDC.64 R4, c[0x0][0xb10] ;  /* 0x0002c400ff047b82 */ /* 0x000e700000000a00 */
[----:B------:R-:W2:Y:S08]  /*22d0*/  LDC.64 R2, c[0x0][0xb18] ;  /* 0x0002c600ff027b82 */ /* 0x000eb00000000a00 */
[----:B------:R-:W3:Y:S08]  /*22e0*/  LDC R6, c[0x0][0xb20] ;  /* 0x0002c800ff067b82 */ /* 0x000ef00000000800 */
[----:B------:R-:W4:Y:S01]  /*22f0*/  LDC R16, c[0x0][0xb0c] ;  /* 0x0002c300ff107b82 */ /* 0x000f220000000800 */
[----:B-1----:R-:W-:-:S05]  /*2300*/  IMAD.HI.U32 R4, R13, R4, RZ ;  /* 0x000000040d047227 */ /* 0x002fca00078e00ff */
[----:B------:R-:W-:Y:S01]  /*2310*/  SHF.R.U32.HI R4, RZ, R5, R4 ;  /* 0x00000005ff047219 */ /* 0x000fe20000011604 */
[----:B--2---:R-:W-:Y:S01]  /*2320*/  IMAD.HI.U32 R3, R11, R3, RZ ;  /* 0x000000030b037227 */ /* 0x004fe200078e00ff */
[----:B------:R-:W-:-:S04]  /*2330*/  ISETP.NE.AND P0, PT, R2, 0x1, PT ;  /* 0x000000010200780c */ /* 0x000fc80003f05270 */
[----:B---3--:R-:W-:-:S04]  /*2340*/  SHF.R.U32.HI R6, RZ, R6, R3 ;  /* 0x00000006ff067219 */ /* 0x008fc80000011603 */
[----:B------:R-:W-:Y:S02]  /*2350*/  SEL R3, R11, R6, !P0 ;  /* 0x000000060b037207 */ /* 0x000fe40004000000 */
[----:B----4-:R-:W-:-:S04]  /*2360*/  ISETP.NE.AND P1, PT, R16, 0x1, PT ;  /* 0x000000011000780c */ /* 0x010fc80003f25270 */
[----:B------:R-:W-:-:S05]  /*2370*/  SEL R4, R13, R4, !P1 ;  /* 0x000000040d047207 */ /* 0x000fca0004800000 */
[----:B------:R-:W-:Y:S02]  /*2380*/  IMAD.IADD R5, R3, 0x1, -R4 ;  /* 0x0000000103057824 */ /* 0x000fe400078e0a04 */
[----:B------:R-:W-:Y:S02]  /*2390*/  IMAD.IADD R3, R4, 0x1, -R3 ;  /* 0x0000000104037824 */ /* 0x000fe400078e0a03 */
[----:B------:R-:W-:Y:S02]  /*23a0*/  IMAD R13, R5, R16, R13 ;  /* 0x00000010050d7224 */ /* 0x000fe400078e020d */
[----:B------:R-:W-:-:S07]  /*23b0*/  IMAD R11, R3, R2, R11 ;  /* 0x00000002030b7224 */ /* 0x000fce00078e020b */
.L_x_34:
[----:B------:R-:W-:Y:S01]  /*23c0*/  VIADD R14, R14, 0x1 ;  /* 0x000000010e0e7836 */ /* 0x000fe20000000000 */
[----:B------:R-:W-:Y:S01]  /*23d0*/  PLOP3.LUT P1, PT, PT, PT, PT, 0x80, 0x8 ;  /* 0x000000000008781c */ /* 0x000fe20003f2f070 */
[----:B------:R-:W-:Y:S02]  /*23e0*/  IMAD.IADD R21, R13, 0x1, R60 ;  /* 0x000000010d157824 */ /* 0x000fe400078e023c */
[----:B------:R-:W-:Y:S01]  /*23f0*/  IMAD.IADD R20, R11, 0x1, R58 ;  /* 0x000000010b147824 */ /* 0x000fe200078e023a */
[----:B------:R-:W-:-:S04]  /*2400*/  ISETP.NE.AND P0, PT, R14, 0x2, PT ;  /* 0x000000020e00780c */ /* 0x000fc80003f05270 */
[----:B------:R-:W-:Y:S02]  /*2410*/  SEL R3, RZ, 0x1, P0 ;  /* 0x00000001ff037807 */ /* 0x000fe40000000000 */
[----:B------:R-:W-:Y:S02]  /*2420*/  SEL R14, R14, RZ, P0 ;  /* 0x000000ff0e0e7207 */ /* 0x000fe40000000000 */
[----:B------:R-:W-:Y:S01]  /*2430*/  LOP3.LUT R12, R12, R3, RZ, 0x3c, !PT ;  /* 0x000000030c0c7212 */ /* 0x000fe200078e3cff */
[----:B------:R-:W-:Y:S06]  /*2440*/  @P2 BRA `(.L_x_35) ;  /* 0xfffffff000402947 */ /* 0x000fec000383ffff */
[----:B------:R-:W-:Y:S01]  /*2450*/  UIADD3 UR4, UPT, UPT, UR4, 0x20, URZ ;  /* 0x0000002004047890 */ /* 0x000fe2000fffe0ff */
[----:B------:R-:W-:-:S03]  /*2460*/  SHF.L.U32 R3, R15, 0x1f, RZ ;  /* 0x0000001f0f037819 */ /* 0x000fc600000006ff */
[----:B------:R-:W-:-:S09]  /*2470*/  ULEA UR5, UR6, UR4, 0x3 ;  /* 0x0000000406057291 */ /* 0x000fd2000f8e18ff */
[----:B------:R-:W1:Y:S02]  /*2480*/  SYNCS.PHASECHK.TRANS64.TRYWAIT P0, [UR5], R3 ;  /* 0x00000003ff0075a7 */ /* 0x000e640008001105 */
[----:B-1----:R-:W-:Y:S05]  /*2490*/  @!P0 BRA `(.L_x_36) ;  /* 0x0000005c00908947 */ /* 0x002fea0003800000 */
.L_x_136:
[----:B------:R-:W-:-:S04]  /*24a0*/  UIADD3 UR6, UPT, UPT, UR6, 0x1, URZ ;  /* 0x0000000106067890 */ /* 0x000fc8000fffe0ff */
[----:B------:R-:W-:-:S04]  /*24b0*/  UISETP.NE.AND UP0, UPT, UR6, 0x4, UPT ;  /* 0x000000040600788c */ /* 0x000fc8000bf05270 */
[----:B------:R-:W-:Y:S02]  /*24c0*/  USEL UR7, URZ, 0x1, UP0 ;  /* 0x00000001ff077887 */ /* 0x000fe40008000000 */
[----:B------:R-:W-:-:S04]  /*24d0*/  USEL UR6, UR6, URZ, UP0 ;  /* 0x000000ff06067287 */ /* 0x000fc80008000000 */
[----:B------:R-:W-:Y:S01]  /*24e0*/  ULEA UR5, UR6, UR4, 0x3 ;  /* 0x0000000406057291 */ /* 0x000fe2000f8e18ff */
[----:B------:R-:W-:-:S04]  /*24f0*/  LOP3.LUT R2, R15, UR7, RZ, 0x3c, !PT ;  /* 0x000000070f027c12 */ /* 0x000fc8000f8e3cff */
[----:B-1----:R-:W-:-:S04]  /*2500*/  SHF.L.U32 R3, R2, 0x1f, RZ ;  /* 0x0000001f02037819 */ /* 0x002fc800000006ff */
[----:B------:R-:W1:Y:S02]  /*2510*/  SYNCS.PHASECHK.TRANS64.TRYWAIT P0, [UR5], R3 ;  /* 0x00000003ff0075a7 */ /* 0x000e640008001105 */
[----:B-1----:R-:W-:Y:S05]  /*2520*/  @!P0 BRA `(.L_x_37) ;  /* 0x0000005c00848947 */ /* 0x002fea0003800000 */
.L_x_138:
        /* <DEDUP_REMOVED lines=9> */
.L_x_140:
[----:B------:R-:W-:-:S04]  /*25c0*/  UIADD3 UR6, UPT, UPT, UR6, 0x1, URZ ;  /* 0x0000000106067890 */ /* 0x000fc8000fffe0ff */
[----:B------:R-:W-:-:S04]  /*25d0*/  UISETP.NE.AND UP0, UPT, UR6, 0x4, UPT ;  /* 0x000000040600788c */ /* 0x000fc8000bf05270 */
[----:B------:R-:W-:Y:S02]  /*25e0*/  USEL UR5, URZ, 0x1, UP0 ;  /* 0x00000001ff057887 */ /* 0x000fe40008000000 */
[----:B------:R-:W-:-:S04]  /*25f0*/  USEL UR6, UR6, URZ, UP0 ;  /* 0x000000ff06067287 */ /* 0x000fc80008000000 */
[----:B------:R-:W-:Y:S01]  /*2600*/  ULEA UR6, UR6, UR4, 0x3 ;  /* 0x0000000406067291 */ /* 0x000fe2000f8e18ff */
[----:B-1----:R-:W-:-:S04]  /*2610*/  LOP3.LUT R3, R2, UR5, RZ, 0x3c, !PT ;  /* 0x0000000502037c12 */ /* 0x002fc8000f8e3cff */
[----:B------:R-:W-:Y:S01]  /*2620*/  SHF.L.U32 R3, R3, 0x1f, RZ ;  /* 0x0000001f03037819 */ /* 0x000fe200000006ff */
[----:B----4-:R-:W-:-:S07]  /*2630*/  IMAD.U32 R0, RZ, RZ, UR6 ;  /* 0x00000006ff007e24 */ /* 0x010fce000f8e00ff */
.L_x_39:
[----:B-1----:R1:W2:Y:S02]  /*2640*/  SYNCS.PHASECHK.TRANS64.TRYWAIT P0, [R0+URZ], R3 ;  /* 0x00000003000075a7 */ /* 0x0022a400080011ff */
[----:B--2---:R-:W-:Y:S05]  /*2650*/  @!P0 NANOSLEEP.SYNCS 0x989680 ;  /* 0x009896800000895d */ /* 0x004fea0003900000 */
[----:B------:R-:W2:Y:S02]  /*2660*/  @!P0 SYNCS.PHASECHK.TRANS64 P0, [R0+URZ], R3 ;  /* 0x00000003000085a7 */ /* 0x000ea400080010ff */
[----:B--2---:R-:W-:Y:S05]  /*2670*/  @P0 EXIT ;  /* 0x000000000000094d */ /* 0x004fea0003800000 */
[----:B------:R-:W-:Y:S05]  /*2680*/  BRA `(.L_x_39) ;  /* 0xfffffffc00ec7947 */ /* 0x000fea000383ffff */
.L_x_17:
[----:B------:R-:W-:-:S04]  /*2690*/  UISETP.NE.AND UP1, UPT, UR37, URZ, UPT ;  /* 0x000000ff2500728c */ /* 0x000fc8000bf25270 */
[----:B------:R-:W-:-:S09]  /*26a0*/  UISETP.NE.OR UP1, UPT, UR8, 0x1, UP1 ;  /* 0x000000010800788c */ /* 0x000fd20008f25670 */
[----:B------:R-:W-:Y:S05]  /*26b0*/  BRA.U UP1, `(.L_x_40) ;  /* 0x0000000501487547 */ /* 0x000fea000b800000 */
[----:B------:R-:W-:Y:S01]  /*26c0*/  ISETP.NE.AND P2, PT, R2, RZ, PT ;  /* 0x000000ff0200720c */ /* 0x000fe20003f45270 */
[----:B------:R-:W-:Y:S01]  /*26d0*/  IMAD.MOV.U32 R12, RZ, RZ, 0x1 ;  /* 0x00000001ff0c7424 */ /* 0x000fe200078e00ff */
[----:B------:R-:W-:Y:S02]  /*26e0*/  CS2R R10, SRZ ;  /* 0x00000000000a7805 */ /* 0x000fe4000001ff00 */
[----:B------:R-:W-:Y:S01]  /*26f0*/  CS2R R8, SRZ ;  /* 0x0000000000087805 */ /* 0x000fe2000001ff00 */
[----:B------:R-:W-:Y:S01]  /*2700*/  UMOV UR4, 0x400 ;  /* 0x0000040000047882 */ /* 0x000fe20000000000 */
[----:B------:R-:W-:Y:S01]  /*2710*/  UMOV UR6, URZ ;  /* 0x000000ff00067c82 */ /* 0x000fe20008000000 */
[----:B------:R-:W-:-:S12]  /*2720*/  ULEA UR37, UR37, UR4, 0x18 ;  /* 0x0000000425257291 */ /* 0x000fd8000f8ec0ff */
.L_x_44:
[----:B------:R-:W-:Y:S02]  /*2730*/  LEA R0, R8, UR37, 0x3 ;  /* 0x0000002508007c11 */ /* 0x000fe4000f8e18ff */
[----:B------:R-:W-:-:S03]  /*2740*/  SHF.L.U32 R5, R9, 0x1f, RZ ;  /* 0x0000001f09057819 */ /* 0x000fc600000006ff */
[----:B------:R-:W-:Y:S01]  /*2750*/  VIADD R4, R0, 0x100 ;  /* 0x0000010000047836 */ /* 0x000fe20000000000 */
[----:B------:R-:W1:Y:S02]  /*2760*/  SYNCS.PHASECHK.TRANS64.TRYWAIT P0, [R0+URZ+0xf0], R5 ;  /* 0x0000f005000075a7 */ /* 0x000e6400080011ff */
[----:B-1----:R-:W-:Y:S05]  /*2770*/  @!P0 BRA `(.L_x_41) ;  /* 0x0000005c00208947 */ /* 0x002fea0003800000 */
.L_x_141:
[----:B------:R-:W-:Y:S01]  /*2780*/  ULEA UR5, UR6, UR37, 0x3 ;  /* 0x0000002506057291 */ /* 0x000fe2000f8e18ff */
[----:B------:R-:W-:Y:S02]  /*2790*/  PRMT R4, RZ, 0x654, R4 ;  /* 0x00000654ff047816 */ /* 0x000fe40000000004 */
[----:B-1----:R-:W-:Y:S01]  /*27a0*/  SHF.L.U32 R5, R12, 0x1f, RZ ;  /* 0x0000001f0c057819 */ /* 0x002fe200000006ff */
[----:B------:R-:W-:Y:S01]  /*27b0*/  UIADD3 UR4, UPT, UPT, UR5, 0x90, URZ ;  /* 0x0000009005047890 */ /* 0x000fe2000fffe0ff */
[----:B------:R1:W-:Y:S05]  /*27c0*/  SYNCS.ARRIVE.TRANS64.RED.A1T0 RZ, [R4+URZ], RZ ;  /* 0x000000ff04ff79a7 */ /* 0x0003ea00081004ff */
[----:B------:R-:W-:Y:S01]  /*27d0*/  IMAD.U32 R7, RZ, RZ, UR4 ;  /* 0x00000004ff077e24 */ /* 0x000fe2000f8e00ff */
[----:B------:R-:W2:Y:S04]  /*27e0*/  SYNCS.PHASECHK.TRANS64.TRYWAIT P0, [UR5+0xa0], R5 ;  /* 0x0000a005ff0075a7 */ /* 0x000ea80008001105 */
[----:B------:R-:W-:Y:S01]  /*27f0*/  PRMT R6, R2, 0x654, R7 ;  /* 0x0000065402067816 */ /* 0x000fe20000000007 */
[----:B-1----:R-:W-:Y:S01]  /*2800*/  @!P2 IMAD.MOV.U32 R4, RZ, RZ, 0x10 ;  /* 0x00000010ff04a424 */ /* 0x002fe200078e00ff */
[----:B--2---:R-:W-:Y:S06]  /*2810*/  @!P0 BRA `(.L_x_42) ;  /* 0x0000005c000c8947 */ /* 0x004fec0003800000 */
.L_x_143:
[----:B------:R-:W-:Y:S01]  /*2820*/  ULEA UR4, UR6, UR37, 0x4 ;  /* 0x0000002506047291 */ /* 0x000fe2000f8e20ff */
[----:B------:R-:W-:Y:S01]  /*2830*/  SEL R3, R6, R3, !P2 ;  /* 0x0000000306037207 */ /* 0x000fe20005000000 */
[----:B------:R-:W-:Y:S01]  /*2840*/  UIADD3 UR5, UPT, UPT, UR5, 0x90, URZ ;  /* 0x0000009005057890 */ /* 0x000fe2000fffe0ff */
[----:B-1----:R-:W-:Y:S01]  /*2850*/  LEA R0, R11, UR37, 0x3 ;  /* 0x000000250b007c11 */ /* 0x002fe2000f8e18ff */
[----:B------:R-:W-:Y:S01]  /*2860*/  UIADD3 UR4, UPT, UPT, UR4, 0x120, URZ ;  /* 0x0000012004047890 */ /* 0x000fe2000fffe0ff */
[----:B------:R-:W-:Y:S01]  /*2870*/  SHF.L.U32 R5, R10, 0x1f, RZ ;  /* 0x0000001f0a057819 */ /* 0x000fe200000006ff */
[----:B------:R1:W-:Y:S01]  /*2880*/  @!P2 SYNCS.ARRIVE.TRANS64.RED RZ, [R3+URZ], R4 ;  /* 0x0000000403ffa9a7 */ /* 0x0003e200080004ff */
[----:B------:R-:W-:Y:S01]  /*2890*/  UIADD3 UR6, UPT, UPT, UR6, 0x1, URZ ;  /* 0x0000000106067890 */ /* 0x000fe2000fffe0ff */
[----:B------:R-:W-:-:S03]  /*28a0*/  VIADD R8, R8, 0x1 ;  /* 0x0000000108087836 */ /* 0x000fc60000000000 */
[----:B------:R-:W-:Y:S02]  /*28b0*/  UISETP.NE.AND UP0, UPT, UR6, 0x2, UPT ;  /* 0x000000020600788c */ /* 0x000fe4000bf05270 */
[----:B------:R-:W-:Y:S06]  /*28c0*/  UGETNEXTWORKID.BROADCAST [UR4], [UR5] ;  /* 0x00000000040073ca */ /* 0x000fec0008000100 */
[----:B------:R-:W-:Y:S01]  /*28d0*/  USEL UR4, URZ, 0x1, UP0 ;  /* 0x00000001ff047887 */ /* 0x000fe20008000000 */
[----:B------:R-:W-:Y:S01]  /*28e0*/  ISETP.NE.AND P0, PT, R8, 0x2, PT ;  /* 0x000000020800780c */ /* 0x000fe20003f05270 */
[----:B------:R-:W-:Y:S01]  /*28f0*/  USEL UR6, UR6, URZ, UP0 ;  /* 0x000000ff06067287 */ /* 0x000fe20008000000 */
[----:B------:R-:W2:Y:S03]  /*2900*/  SYNCS.PHASECHK.TRANS64.TRYWAIT P1, [R0+URZ+0x90], R5 ;  /* 0x00009005000075a7 */ /* 0x000ea600080211ff */
[----:B------:R-:W-:Y:S01]  /*2910*/  LOP3.LUT R12, R12, UR4, RZ, 0x3c, !PT ;  /* 0x000000040c0c7c12 */ /* 0x000fe2000f8e3cff */
[----:B-12---:R-:W-:Y:S07]  /*2920*/  @!P1 BRA `(.L_x_43) ;  /* 0x0000005800e09947 */ /* 0x006fee0003800000 */
.L_x_144:
[C---:B------:R-:W-:Y:S01]  /*2930*/  LEA R4, R11.reuse, UR37, 0x4 ;  /* 0x000000250b047c11 */ /* 0x040fe2000f8e20ff */
[----:B-1----:R-:W-:Y:S01]  /*2940*/  VIADD R0, R0, 0xa0 ;  /* 0x000000a000007836 */ /* 0x002fe20000000000 */
[----:B------:R-:W-:Y:S01]  /*2950*/  SEL R8, R8, RZ, P0 ;  /* 0x000000ff08087207 */ /* 0x000fe20000000000 */
[----:B------:R-:W-:-:S03]  /*2960*/  VIADD R11, R11, 0x1 ;  /* 0x000000010b0b7836 */ /* 0x000fc60000000000 */
[----:B------:R-:W1:Y:S01]  /*2970*/  LDS.128 R4, [R4+0x120] ;  /* 0x0001200004047984 */ /* 0x000e620000000c00 */
[----:B------:R-:W-:Y:S02]  /*2980*/  PRMT R0, RZ, 0x654, R0 ;  /* 0x00000654ff007816 */ /* 0x000fe40000000000 */
[C---:B------:R-:W-:Y:S01]  /*2990*/  ISETP.NE.AND P1, PT, R11.reuse, 0x2, PT ;  /* 0x000000020b00780c */ /* 0x040fe20003f25270 */
[----:B------:R-:W-:Y:S01]  /*29a0*/  @!PT LDS RZ, [RZ] ;  /* 0x00000000fffff984 */ /* 0x000fe20000000800 */
[----:B------:R-:W-:Y:S01]  /*29b0*/  @!PT LDS RZ, [RZ] ;  /* 0x00000000fffff984 */ /* 0x000fe20000000800 */
[----:B------:R-:W-:Y:S01]  /*29c0*/  @!PT LDS RZ, [RZ] ;  /* 0x00000000fffff984 */ /* 0x000fe20000000800 */
[----:B------:R-:W-:Y:S01]  /*29d0*/  @!PT LDS RZ, [RZ] ;  /* 0x00000000fffff984 */ /* 0x000fe20000000800 */
[----:B------:R2:W-:Y:S06]  /*29e0*/  MEMBAR.ALL.CTA ;  /* 0x0000000000007992 */ /* 0x0005ec0000008000 */
[----:B--2---:R-:W2:Y:S01]  /*29f0*/  FENCE.VIEW.ASYNC.S ;  /* 0x00000000000073c6 */ /* 0x004ea20000000000 */
[----:B------:R-:W-:Y:S01]  /*2a00*/  SEL R11, R11, RZ, P1 ;  /* 0x000000ff0b0b7207 */ /* 0x000fe20000800000 */
[----:B--2---:R2:W-:Y:S01]  /*2a10*/  SYNCS.ARRIVE.TRANS64.RED.A1T0 RZ, [R0+URZ], RZ ;  /* 0x000000ff00ff79a7 */ /* 0x0045e200081004ff */
[----:B-1----:R-:W-:-:S02]  /*2a20*/  LOP3.LUT P3, RZ, R6, 0x1, RZ, 0xc0, !PT ;  /* 0x0000000106ff7812 */ /* 0x002fc4000786c0ff */
[----:B------:R-:W-:-:S04]  /*2a30*/  SEL R5, RZ, 0x1, P1 ;  /* 0x00000001ff057807 */ /* 0x000fc80000800000 */
[----:B------:R-:W-:Y:S02]  /*2a40*/  LOP3.LUT R10, R10, R5, RZ, 0x3c, !PT ;  /* 0x000000050a0a7212 */ /* 0x000fe400078e3cff */
[----:B--2---:R-:W-:-:S04]  /*2a50*/  SEL R0, RZ, 0x1, P0 ;  /* 0x00000001ff007807 */ /* 0x004fc80000000000 */
[----:B------:R-:W-:Y:S01]  /*2a60*/  LOP3.LUT R9, R9, R0, RZ, 0x3c, !PT ;  /* 0x0000000009097212 */ /* 0x000fe200078e3cff */
[----:B------:R-:W-:Y:S06]  /*2a70*/  @P3 BRA `(.L_x_44) ;  /* 0xfffffffc002c3947 */ /* 0x000fec000383ffff */
[----:B------:R-:W-:Y:S01]  /*2a80*/  ULEA UR5, UR6, UR37, 0x3 ;  /* 0x0000002506057291 */ /* 0x000fe2000f8e18ff */
[----:B------:R-:W-:-:S08]  /*2a90*/  SHF.L.U32 R3, R12, 0x1f, RZ ;  /* 0x0000001f0c037819 */ /* 0x000fd000000006ff */
[----:B------:R-:W1:Y:S02]  /*2aa0*/  SYNCS.PHASECHK.TRANS64 P0, [UR5+0xa0], R3 ;  /* 0x0000a003ff0075a7 */ /* 0x000e640008001005 */
[----:B-1----:R-:W-:Y:S05]  /*2ab0*/  @P0 BRA `(.L_x_45) ;  /* 0x0000000000080947 */ /* 0x002fea0003800000 */
[----:B------:R-:W1:Y:S02]  /*2ac0*/  SYNCS.PHASECHK.TRANS64.TRYWAIT P0, [UR5+0xa0], R3 ;  /* 0x0000a003ff0075a7 */ /* 0x000e640008001105 */
[----:B-1----:R-:W-:Y:S05]  /*2ad0*/  @!P0 BRA `(.L_x_46) ;  /* 0x0000005800888947 */ /* 0x002fea0003800000 */
.L_x_45:
[----:B------:R-:W-:-:S04]  /*2ae0*/  UIADD3 UR4, UPT, UPT, UR6, 0x1, URZ ;  /* 0x0000000106047890 */ /* 0x000fc8000fffe0ff */
[----:B------:R-:W-:-:S04]  /*2af0*/  UISETP.NE.AND UP0, UPT, UR4, 0x2, UPT ;  /* 0x000000020400788c */ /* 0x000fc8000bf05270 */
[----:B------:R-:W-:Y:S02]  /*2b00*/  USEL UR7, URZ, 0x1, UP0 ;  /* 0x00000001ff077887 */ /* 0x000fe40008000000 */
[----:B------:R-:W-:-:S04]  /*2b10*/  USEL UR4, UR4, URZ, UP0 ;  /* 0x000000ff04047287 */ /* 0x000fc80008000000 */
[----:B------:R-:W-:Y:S01]  /*2b20*/  ULEA UR4, UR4, UR37, 0x3 ;  /* 0x0000002504047291 */ /* 0x000fe2000f8e18ff */
[----:B-1----:R-:W-:-:S04]  /*2b30*/  LOP3.LUT R3, R12, UR7, RZ, 0x3c, !PT ;  /* 0x000000070c037c12 */ /* 0x002fc8000f8e3cff */
[----:B------:R-:W-:-:S04]  /*2b40*/  SHF.L.U32 R0, R3, 0x1f, RZ ;  /* 0x0000001f03007819 */ /* 0x000fc800000006ff */
[----:B------:R-:W1:Y:S02]  /*2b50*/  SYNCS.PHASECHK.TRANS64 P0, [UR4+0xa0], R0 ;  /* 0x0000a000ff0075a7 */ /* 0x000e640008001004 */
[----:B-1----:R-:W-:Y:S05]  /*2b60*/  @P0 EXIT ;  /* 0x000000000000094d */ /* 0x002fea0003800000 */
[----:B------:R-:W-:Y:S02]  /*2b70*/  SHF.L.U32 R3, R3, 0x1f, RZ ;  /* 0x0000001f03037819 */ /* 0x000fe400000006ff */
[----:B------:R-:W-:-:S07]  /*2b80*/  MOV R0, UR4 ;  /* 0x0000000400007c02 */ /* 0x000fce0008000f00 */
.L_x_47:
[----:B-1----:R1:W2:Y:S02]  /*2b90*/  SYNCS.PHASECHK.TRANS64.TRYWAIT P0, [R0+URZ+0xa0], R3 ;  /* 0x0000a003000075a7 */ /* 0x0022a400080011ff */
[----:B--2---:R-:W-:Y:S05]  /*2ba0*/  @!P0 NANOSLEEP.SYNCS 0x989680 ;  /* 0x009896800000895d */ /* 0x004fea0003900000 */
[----:B------:R-:W2:Y:S02]  /*2bb0*/  @!P0 SYNCS.PHASECHK.TRANS64 P0, [R0+URZ+0xa0], R3 ;  /* 0x0000a003000085a7 */ /* 0x000ea400080010ff */
[----:B--2---:R-:W-:Y:S05]  /*2bc0*/  @P0 EXIT ;  /* 0x000000000000094d */ /* 0x004fea0003800000 */
[----:B------:R-:W-:Y:S05]  /*2bd0*/  BRA `(.L_x_47) ;  /* 0xfffffffc00ec7947 */ /* 0x000fea000383ffff */
.L_x_40:
[----:B------:R-:W-:-:S09]  /*2be0*/  UISETP.NE.AND UP1, UPT, UR8, URZ, UPT ;  /* 0x000000ff0800728c */ /* 0x000fd2000bf25270 */
[----:B------:R-:W-:Y:S05]  /*2bf0*/  BRA.U UP1, `(.L_x_48) ;  /* 0x00000011013c7547 */ /* 0x000fea000b800000 */
[----:B------:R-:W-:Y:S01]  /*2c00*/  UMOV UR4, 0x40 ;  /* 0x0000004000047882 */ /* 0x000fe20000000000 */
[----:B------:R-:W-:Y:S01]  /*2c10*/  NOP ;  /* 0x0000000000007918 */ /* 0x000fe20000000000 */
[----:B------:R-:W-:Y:S01]  /*2c20*/  ULEA UR4, UR37, UR4, 0x18 ;  /* 0x0000000425047291 */ /* 0x000fe2000f8ec0ff */
[----:B------:R-:W-:Y:S02]  /*2c30*/  UMOV UR5, 0x400 ;  /* 0x0000040000057882 */ /* 0x000fe40000000000 */
[----:B------:R-:W-:-:S06]  /*2c40*/  ULEA UR37, UR37, UR5, 0x18 ;  /* 0x0000000525257291 */ /* 0x000fcc000f8ec0ff */
[----:B------:R-:W1:Y:S02]  /*2c50*/  LDS.U8 R0, [UR4+0x1c] ;  /* 0x00001c04ff007984 */ /* 0x000e640008000000 */
[----:B-1----:R-:W-:-:S13]  /*2c60*/  ISETP.NE.AND P0, PT, R0, RZ, PT ;  /* 0x000000ff0000720c */ /* 0x002fda0003f05270 */
[----:B------:R-:W-:Y:S05]  /*2c70*/  @P0 BRA `(.L_x_49) ;  /* 0x0000000000580947 */ /* 0x000fea0003800000 */
[----:B------:R-:W-:-:S13]  /*2c80*/  ELECT P0, URZ, PT ;  /* 0x0000000000ff782f */ /* 0x000fda0003800000 */
[----:B------:R-:W-:Y:S05]  /*2c90*/  @!P0 BRA `(.L_x_50) ;  /* 0x0000000000608947 */ /* 0x000fea0003800000 */
[----:B------:R-:W-:Y:S01]  /*2ca0*/  UMOV UR5, 0x10 ;  /* 0x0000001000057882 */ /* 0x000fe20000000000 */
[----:B------:R-:W-:Y:S01]  /*2cb0*/  HFMA2 R0, -RZ, RZ, 0, 5.9604644775390625e-08 ;  /* 0x00000001ff007431 */ /* 0x000fe200000001ff */
[----:B------:R-:W-:-:S03]  /*2cc0*/  MOV R2, 0xffff ;  /* 0x0000ffff00027802 */ /* 0x000fc60000000f00 */
[----:B------:R-:W-:Y:S04]  /*2cd0*/  DEPBAR.LE SB1, 0x36 ;  /* 0x00009d800000791a */ /* 0x000fe80000000000 */
[----:B------:R-:W1:Y:S02]  /*2ce0*/  UTCATOMSWS.FIND_AND_SET.ALIGN UP0, UR5, UR5 ;  /* 0x00000005000575e3 */ /* 0x000e640008000800 */
[----:B-1----:R-:W-:Y:S01]  /*2cf0*/  MOV R3, UR5 ;  /* 0x0000000500037c02 */ /* 0x002fe20008000f00 */
[----:B------:R-:W-:Y:S06]  /*2d00*/  BRA.U UP0, `(.L_x_51) ;  /* 0x0000000100187547 */ /* 0x000fec000b800000 */
.L_x_52:
[----:B------:R-:W-:Y:S05]  /*2d10*/  NANOSLEEP 0x64 ;  /* 0x000000640000795d */ /* 0x000fea0003800000 */
[----:B------:R-:W-:-:S05]  /*2d20*/  UMOV UR5, 0x10 ;  /* 0x0000001000057882 */ /* 0x000fca0000000000 */
[----:B------:R-:W-:Y:S04]  /*2d30*/  DEPBAR.LE SB1, 0x36 ;  /* 0x00009d800000791a */ /* 0x000fe80000000000 */
[----:B------:R-:W1:Y:S02]  /*2d40*/  UTCATOMSWS.FIND_AND_SET.ALIGN UP0, UR5, UR5 ;  /* 0x00000005000575e3 */ /* 0x000e640008000800 */
[----:B-1----:R-:W-:Y:S01]  /*2d50*/  MOV R3, UR5 ;  /* 0x0000000500037c02 */ /* 0x002fe20008000f00 */
[----:B------:R-:W-:Y:S05]  /*2d60*/  BRA.U !UP0, `(.L_x_52) ;  /* 0xfffffffd08e87547 */ /* 0x000fea000b83ffff */
.L_x_51:
[-C--:B------:R-:W-:Y:S02]  /*2d70*/  SHF.L.U32 R2, R2, R3.reuse, RZ ;  /* 0x0000000302027219 */ /* 0x080fe400000006ff */
[----:B------:R-:W-:Y:S01]  /*2d80*/  SHF.L.U32 R0, R0, R3, RZ ;  /* 0x0000000300007219 */ /* 0x000fe200000006ff */
[----:B------:R-:W-:Y:S02]  /*2d90*/  IMAD.SHL.U32 R3, R3, 0x20, RZ ;  /* 0x0000002003037824 */ /* 0x000fe400078e00ff */
[----:B------:R1:W-:Y:S04]  /*2da0*/  ATOMS.OR RZ, [UR4+0x14], R2 ;  /* 0x00001402ffff798c */ /* 0x0003e8000b000004 */
[----:B------:R1:W-:Y:S04]  /*2db0*/  ATOMS.OR RZ, [UR4+0x18], R0 ;  /* 0x00001800ffff798c */ /* 0x0003e8000b000004 */
[----:B------:R1:W-:Y:S01]  /*2dc0*/  STS [UR37+0x140], R3 ;  /* 0x00014003ff007988 */ /* 0x0003e20008000825 */
[----:B------:R-:W-:Y:S05]  /*2dd0*/  BRA `(.L_x_50) ;  /* 0x0000000000107947 */ /* 0x000fea0003800000 */
.L_x_49:
[----:B------:R-:W-:Y:S02]  /*2de0*/  MOV R0, 0xffffffff ;  /* 0xffffffff00007802 */ /* 0x000fe40000000f00 */
[----:B------:R-:W-:-:S03]  /*2df0*/  MOV R2, 0x2e20 ;  /* 0x00002e2000027802 */ /* 0x000fc60000000f00 */
[----:B------:R1:W-:Y:S04]  /*2e00*/  STS [UR37+0x140], R0 ;  /* 0x00014000ff007988 */ /* 0x0003e80008000825 */
[----:B-1-3-5:R-:W-:Y:S05]  /*2e10*/  CALL.REL.NOINC `($__internal_1_$__cuda_sm10x_tcgen05_guardrail_trap_phase_invalid_during_alloc) ;  /* 0x0000005c00d07944 */ /* 0x02afea0003c00000 */
.L_x_50:
[----:B------:R-:W-:Y:S05]  /*2e20*/  WARPSYNC.ALL ;  /* 0x0000000000007948 */ /* 0x000fea0003800000 */
[----:B------:R-:W2:Y:S01]  /*2e30*/  S2UR UR5, SR_CgaCtaId ;  /* 0x00000000000579c3 */ /* 0x000ea20000008800 */
[----:B------:R-:W-:Y:S01]  /*2e40*/  UMOV UR4, 0x400 ;  /* 0x0000040000047882 */ /* 0x000fe20000000000 */
[----:B------:R-:W-:-:S06]  /*2e50*/  NOP ;  /* 0x0000000000007918 */ /* 0x000fcc0000000000 */
[----:B------:R-:W-:Y:S06]  /*2e60*/  BAR.ARV 0x6, 0xa0 ;  /* 0x0182800000007b1d */ /* 0x000fec0000002000 */
[----:B------:R-:W4:Y:S01]  /*2e70*/  LDCU UR7, c[0x0][0x38c] ;  /* 0x00007180ff0777ac */ /* 0x000f220008000800 */
[----:B------:R-:W-:Y:S01]  /*2e80*/  IMAD.MOV.U32 R11, RZ, RZ, 0x1 ;  /* 0x00000001ff0b7424 */ /* 0x000fe200078e00ff */
[----:B------:R-:W-:Y:S01]  /*2e90*/  CS2R R8, SRZ ;  /* 0x0000000000087805 */ /* 0x000fe2000001ff00 */
[----:B------:R-:W-:Y:S01]  /*2ea0*/  IMAD.MOV.U32 R10, RZ, RZ, RZ ;  /* 0x000000ffff0a7224 */ /* 0x000fe200078e00ff */
[----:B------:R-:W3:Y:S01]  /*2eb0*/  LDCU UR6, c[0x0][0x38c] ;  /* 0x00007180ff0677ac */ /* 0x000ee20008000800 */
[----:B------:R-:W-:Y:S01]  /*2ec0*/  UMOV UR15, URZ ;  /* 0x000000ff000f7c82 */ /* 0x000fe20008000000 */
[----:B------:R-:W-:Y:S01]  /*2ed0*/  UMOV UR14, URZ ;  /* 0x000000ff000e7c82 */ /* 0x000fe20008000000 */
[----:B--2---:R-:W-:Y:S01]  /*2ee0*/  ULEA UR5, UR5, UR4, 0x18 ;  /* 0x0000000405057291 */ /* 0x004fe2000f8ec0ff */
[----:B------:R-:W-:Y:S01]  /*2ef0*/  UMOV UR32, 0x0 ;  /* 0x0000000000207882 */ /* 0x000fe20000000000 */
[----:B------:R-:W-:-:S02]  /*2f00*/  UMOV UR33, 0x4210490 ;  /* 0x0421049000217882 */ /* 0x000fc40000000000 */
[----:B------:R-:W-:Y:S02]  /*2f10*/  UIADD3 UR9, UPT, UPT, UR5, 0x4400, URZ ;  /* 0x0000440005097890 */ /* 0x000fe4000fffe0ff */
[----:B------:R-:W-:Y:S02]  /*2f20*/  UIADD3 UR10, UPT, UPT, UR5, 0x14400, URZ ;  /* 0x00014400050a7890 */ /* 0x000fe4000fffe0ff */
[----:B----4-:R-:W-:Y:S01]  /*2f30*/  UIADD3 UR7, UPT, UPT, UR7, 0x7f, URZ ;  /* 0x0000007f07077890 */ /* 0x010fe2000fffe0ff */
[----:B-1----:R-:W1:Y:S01]  /*2f40*/  LDS R0, [UR5+0x140] ;  /* 0x00014005ff007984 */ /* 0x002e620008000800 */
[----:B------:R-:W-:Y:S02]  /*2f50*/  USHF.R.U32.HI UR9, URZ, 0x4, UR9 ;  /* 0x00000004ff097899 */ /* 0x000fe40008011609 */
[----:B------:R-:W-:Y:S02]  /*2f60*/  USHF.R.S32.HI UR4, URZ, 0x1f, UR7 ;  /* 0x0000001fff047899 */ /* 0x000fe40008011407 */
[----:B------:R-:W-:-:S02]  /*2f70*/  USHF.R.U32.HI UR10, URZ, 0x4, UR10 ;  /* 0x00000004ff0a7899 */ /* 0x000fc4000801160a */
[----:B------:R-:W-:Y:S02]  /*2f80*/  ULEA.HI UR4, UR4, UR7, URZ, 0x7 ;  /* 0x0000000704047291 */ /* 0x000fe4000f8f38ff */
[----:B------:R-:W-:Y:S02]  /*2f90*/  ULOP3.LUT UR9, UR9, 0x3fff, URZ, 0xc0, !UPT ;  /* 0x00003fff09097892 */ /* 0x000fe4000f8ec0ff */
[----:B------:R-:W-:Y:S02]  /*2fa0*/  USHF.R.S32.HI UR4, URZ, 0x7, UR4 ;  /* 0x00000007ff047899 */ /* 0x000fe40008011404 */
[----:B------:R-:W-:Y:S02]  /*2fb0*/  ULOP3.LUT UR10, UR10, 0x3fff, URZ, 0xc0, !UPT ;  /* 0x00003fff0a0a7892 */ /* 0x000fe4000f8ec0ff */
[----:B------:R-:W-:Y:S01]  /*2fc0*/  UISETP.LT.AND UP0, UPT, UR4, 0x1, UPT ;  /* 0x000000010400788c */ /* 0x000fe2000bf01270 */
[----:B------:R-:W-:Y:S01]  /*2fd0*/  UMOV UR30, 0x0 ;  /* 0x00000000001e7882 */ /* 0x000fe20000000000 */
[----:B------:R-:W-:-:S02]  /*2fe0*/  UMOV UR31, 0x4210490 ;  /* 0x04210490001f7882 */ /* 0x000fc40000000000 */
[----:B------:R-:W-:Y:S01]  /*2ff0*/  USEL UR8, UR4, 0x1, !UP0 ;  /* 0x0000000104087887 */ /* 0x000fe2000c000000 */
[----:B------:R-:W-:Y:S01]  /*3000*/  UMOV UR28, 0x0 ;  /* 0x00000000001c7882 */ /* 0x000fe20000000000 */
[----:B------:R-:W-:Y:S01]  /*3010*/  UMOV UR29, 0x4210490 ;  /* 0x04210490001d7882 */ /* 0x000fe20000000000 */
[----:B------:R-:W-:Y:S01]  /*3020*/  UMOV UR26, 0x0 ;  /* 0x00000000001a7882 */ /* 0x000fe20000000000 */
[----:B------:R-:W-:Y:S01]  /*3030*/  UMOV UR27, 0x4210490 ;  /* 0x04210490001b7882 */ /* 0x000fe20000000000 */
[----:B------:R-:W-:Y:S01]  /*3040*/  UMOV UR24, 0x0 ;  /* 0x0000000000187882 */ /* 0x000fe20000000000 */
[----:B------:R-:W-:Y:S01]  /*3050*/  UMOV UR25, 0x4210490 ;  /* 0x0421049000197882 */ /* 0x000fe20000000000 */
[----:B------:R-:W-:Y:S01]  /*3060*/  UMOV UR22, 0x0 ;  /* 0x0000000000167882 */ /* 0x000fe20000000000 */
[----:B------:R-:W-:Y:S01]  /*3070*/  UMOV UR23, 0x4210490 ;  /* 0x0421049000177882 */ /* 0x000fe20000000000 */
[----:B------:R-:W-:Y:S02]  /*3080*/  ULOP3.LUT UR9, UR9, 0x10000, URZ, 0xfc, !UPT ;  /* 0x0001000009097892 */ /* 0x000fe4000f8efcff */
[----:B------:R-:W-:-:S02]  /*3090*/  ULOP3.LUT UR10, UR10, 0x4000000, URZ, 0xfc, !UPT ;  /* 0x040000000a0a7892 */ /* 0x000fc4000f8efcff */
[----:B------:R-:W-:Y:S02]  /*30a0*/  UIADD3 UR8, UPT, UPT, -UR8, URZ, URZ ;  /* 0x000000ff08087290 */ /* 0x000fe4000fffe1ff */
[----:B---3--:R-:W-:Y:S01]  /*30b0*/  UISETP.GE.AND UP3, UPT, UR6, 0x1, UPT ;  /* 0x000000010600788c */ /* 0x008fe2000bf66270 */
[----:B------:R-:W-:Y:S01]  /*30c0*/  UMOV UR20, 0x0 ;  /* 0x0000000000147882 */ /* 0x000fe20000000000 */
[----:B------:R-:W-:Y:S01]  /*30d0*/  UMOV UR21, 0x4210490 ;  /* 0x0421049000157882 */ /* 0x000fe20000000000 */
[----:B------:R-:W-:Y:S01]  /*30e0*/  UMOV UR18, 0x0 ;  /* 0x0000000000127882 */ /* 0x000fe20000000000 */
[----:B-1----:R-:W-:Y:S01]  /*30f0*/  R2UR UR16, R0 ;  /* 0x00000000001072ca */ /* 0x002fe200000e0000 */
[----:B------:R-:W-:-:S14]  /*3100*/  UMOV UR19, 0x4210490 ;  /* 0x0421049000137882 */ /* 0x000fdc0000000000 */
.L_x_59:
[----:B------:R-:W-:Y:S02]  /*3110*/  LEA R0, R10, UR5, 0x3 ;  /* 0x000000050a007c11 */ /* 0x000fe4000f8e18ff */
[----:B------:R-:W-:Y:S02]  /*3120*/  SHF.L.U32 R5, R9, 0x1f, RZ ;  /* 0x0000001f09057819 */ /* 0x000fe400000006ff */
[----:B------:R-:W-:Y:S01]  /*3130*/  PLOP3.LUT P0, PT, PT, PT, UP3, 0x80, 0x8 ;  /* 0x000000000008781c */ /* 0x000fe20003f0f038 */
[----:B------:R-:W-:Y:S01]  /*3140*/  VIADD R3, R0, 0xa0 ;  /* 0x000000a000037836 */ /* 0x000fe20000000000 */
[----:B-1----:R-:W1:Y:S02]  /*3150*/  SYNCS.PHASECHK.TRANS64.TRYWAIT P1, [R0+URZ+0x90], R5 ;  /* 0x00009005000075a7 */ /* 0x002e6400080211ff */
[----:B-1-3--:R-:W-:Y:S09]  /*3160*/  @!P1 BRA `(.L_x_53) ;  /* 0x0000005000fc9947 */ /* 0x00aff20003800000 */
.L_x_146:
[----:B------:R-:W-:Y:S01]  /*3170*/  LEA R4, R10, UR5, 0x4 ;  /* 0x000000050a047c11 */ /* 0x000fe2000f8e20ff */
[----:B------:R-:W-:Y:S01]  /*3180*/  @UP3 ULEA UR7, UR14, UR5, 0x3 ;  /* 0x000000050e073291 */ /* 0x000fe2000f8e18ff */
[----:B------:R-:W-:Y:S01]  /*3190*/  PLOP3.LUT P2, PT, PT, PT, PT, 0x80, 0x8 ;  /* 0x000000000008781c */ /* 0x000fe20003f4f070 */
[----:B------:R-:W-:Y:S01]  /*31a0*/  ULEA UR6, UR15, UR5, 0x3 ;  /* 0x000000050f067291 */ /* 0x000fe2000f8e18ff */
[----:B------:R-:W-:Y:S01]  /*31b0*/  PRMT R3, RZ, 0x654, R3 ;  /* 0x00000654ff037816 */ /* 0x000fe20000000003 */
[----:B------:R-:W-:Y:S01]  /*31c0*/  ULEA.HI UR11, UR15, UR15, URZ, 0x1 ;  /* 0x0000000f0f0b7291 */ /* 0x000fe2000f8f08ff */
[----:B-1----:R-:W1:Y:S01]  /*31d0*/  LDS.128 R4, [R4+0x120] ;  /* 0x0001200004047984 */ /* 0x002e620000000c00 */
[----:B------:R-:W-:Y:S02]  /*31e0*/  @P0 SHF.L.U32 R2, R8, 0x1f, RZ ;  /* 0x0000001f08020819 */ /* 0x000fe400000006ff */
[----:B------:R-:W-:Y:S01]  /*31f0*/  SHF.L.U32 R0, R11, 0x1f, RZ ;  /* 0x0000001f0b007819 */ /* 0x000fe200000006ff */
[----:B------:R-:W-:Y:S01]  /*3200*/  @!PT LDS RZ, [RZ] ;  /* 0x00000000fffff984 */ /* 0x000fe20000000800 */
[----:B------:R-:W-:Y:S01]  /*3210*/  @!PT LDS RZ, [RZ] ;  /* 0x00000000fffff984 */ /* 0x000fe20000000800 */
[----:B------:R-:W-:Y:S01]  /*3220*/  @!PT LDS RZ, [RZ] ;  /* 0x00000000fffff984 */ /* 0x000fe20000000800 */
[----:B------:R-:W-:Y:S01]  /*3230*/  @!PT LDS RZ, [RZ] ;  /* 0x00000000fffff984 */ /* 0x000fe20000000800 */
[----:B------:R2:W-:Y:S06]  /*3240*/  MEMBAR.ALL.CTA ;  /* 0x0000000000007992 */ /* 0x0005ec0000008000 */
[----:B--2---:R-:W2:Y:S02]  /*3250*/  FENCE.VIEW.ASYNC.S ;  /* 0x00000000000073c6 */ /* 0x004ea40000000000 */
[----:B--2---:R2:W-:Y:S01]  /*3260*/  SYNCS.ARRIVE.TRANS64.RED.A1T0 RZ, [R3+URZ], RZ ;  /* 0x000000ff03ff79a7 */ /* 0x0045e200081004ff */
[----:B------:R2:W3:Y:S01]  /*3270*/  @P0 SYNCS.PHASECHK.TRANS64.TRYWAIT P2, [UR7], R2 ;  /* 0x00000002ff0005a7 */ /* 0x0004e20008041107 */
[----:B------:R-:W-:-:S02]  /*3280*/  USHF.L.U32 UR7, UR11, 0x6, URZ ;  /* 0x000000060b077899 */ /* 0x000fc400080006ff */
[----:B------:R-:W-:Y:S01]  /*3290*/  ULOP3.LUT UR11, UR11, 0xffe, URZ, 0xc0, !UPT ;  /* 0x00000ffe0b0b7892 */ /* 0x000fe2000f8ec0ff */
[----:B-1----:R-:W-:Y:S01]  /*32a0*/  LOP3.LUT P1, RZ, R6, 0x1, RZ, 0xc0, !PT ;  /* 0x0000000106ff7812 */ /* 0x002fe2000782c0ff */
[----:B------:R-:W-:Y:S02]  /*32b0*/  ULOP3.LUT UR7, UR7, 0xffffff80, URZ, 0xc0, !UPT ;  /* 0xffffff8007077892 */ /* 0x000fe4000f8ec0ff */
[----:B------:R-:W-:Y:S02]  /*32c0*/  UIADD3 UR11, UPT, UPT, -UR11, UR15, URZ ;  /* 0x0000000f0b0b7290 */ /* 0x000fe4000fffe1ff */
[----:B------:R-:W-:-:S04]  /*32d0*/  UIADD3 UR7, UPT, UPT, UR16, UR7, URZ ;  /* 0x0000000710077290 */ /* 0x000fc8000fffe0ff */
[----:B------:R-:W-:Y:S01]  /*32e0*/  ULEA UR7, UR11, UR7, 0x14 ;  /* 0x000000070b077291 */ /* 0x000fe2000f8ea0ff */
[----:B------:R-:W1:Y:S02]  /*32f0*/  SYNCS.PHASECHK.TRANS64.TRYWAIT P0, [UR6+0xd0], R0 ;  /* 0x0000d000ff0075a7 */ /* 0x000e640008001106 */
[----:B-123--:R-:W-:Y:S09]  /*3300*/  @!P0 BRA `(.L_x_54) ;  /* 0x0000005000a88947 */ /* 0x00eff20003800000 */
.L_x_148:
[----:B------:R-:W-:Y:S01]  /*3310*/  IADD3 R10, PT, PT, R10, 0x1, RZ ;  /* 0x000000010a0a7810 */ /* 0x000fe20007ffe0ff */
[----:B------:R-:W-:Y:S06]  /*3320*/  BRA.U !UP3, `(.L_x_55) ;  /* 0x000000050b107547 */ /* 0x000fec000b800000 */
[----:B------:R-:W-:Y:S01]  /*3330*/  UPLOP3.LUT UP4, UPT, UPT, UPT, UPT, 0x40, 0x4 ;  /* 0x000000000004789c */ /* 0x000fe20003f8e870 */
[----:B------:R-:W-:Y:S01]  /*3340*/  UMOV UR13, UR8 ;  /* 0x00000008000d7c82 */ /* 0x000fe20008000000 */
[----:B------:R-:W-:Y:S01]  /*3350*/  UMOV UR12, UR4 ;  /* 0x00000004000c7c82 */ /* 0x000fe20008000000 */
[----:B------:R-:W-:-:S08]  /*3360*/  UMOV UR17, UR14 ;  /* 0x0000000e00117c82 */ /* 0x000fd00008000000 */
.L_x_58:
[----:B------:R-:W-:Y:S02]  /*3370*/  UIADD3 UR13, UPT, UPT, UR13, 0x1, URZ ;  /* 0x000000010d0d7890 */ /* 0x000fe4000fffe0ff */
[----:B--2---:R-:W-:Y:S02]  /*3380*/  ULEA UR11, UR17, UR5, 0x3 ;  /* 0x00000005110b7291 */ /* 0x004fe4000f8e18ff */
[----:B------:R-:W-:Y:S01]  /*3390*/  UISETP.NE.AND UP0, UPT, UR13, URZ, UPT ;  /* 0x000000ff0d00728c */ /* 0x000fe2000bf05270 */
[----:B---3--:R-:W-:Y:S10]  /*33a0*/  @P2 BRA `(.L_x_56) ;  /* 0x00000000000c2947 */ /* 0x008ff40003800000 */
[----:B-1----:R-:W-:Y:S04]  /*33b0*/  SHF.L.U32 R3, R8, 0x1f, RZ ;  /* 0x0000001f08037819 */ /* 0x002fe800000006ff */
[----:B------:R-:W1:Y:S02]  /*33c0*/  SYNCS.PHASECHK.TRANS64.TRYWAIT P0, [UR11], R3 ;  /* 0x00000003ff0075a7 */ /* 0x000e64000800110b */
[----:B-1----:R-:W-:Y:S05]  /*33d0*/  @!P0 BRA `(.L_x_57) ;  /* 0x00000050008c8947 */ /* 0x002fea0003800000 */
.L_x_56:
[----:B------:R-:W-:Y:S01]  /*33e0*/  UISETP.NE.AND UP1, UPT, UR12, 0x1, UPT ;  /* 0x000000010c00788c */ /* 0x000fe2000bf25270 */
[----:B------:R-:W-:Y:S01]  /*33f0*/  PLOP3.LUT P2, PT, PT, PT, PT, 0x80, 0x8 ;  /* 0x000000000008781c */ /* 0x000fe20003f4f070 */
[----:B------:R-:W-:Y:S02]  /*3400*/  UIADD3 UR14, UPT, UPT, UR17, 0x1, URZ ;  /* 0x00000001110e7890 */ /* 0x000fe4000fffe0ff */
[----:B------:R-:W-:Y:S02]  /*3410*/  ULEA UR64, UR17, UR10, 0xb ;  /* 0x0000000a11407291 */ /* 0x000fe4000f8e58ff */
[----:B------:R-:W-:Y:S01]  /*3420*/  UISETP.NE.AND UP2, UPT, UR14, 0x4, UPT ;  /* 0x000000040e00788c */ /* 0x000fe2000bf45270 */
[----:B------:R-:W-:Y:S01]  /*3430*/  PLOP3.LUT P0, PT, PT, PT, UP1, 0x80, 0x8 ;  /* 0x000000000008781c */ /* 0x000fe20003f0f018 */
[----:B------:R-:W-:Y:S02]  /*3440*/  ULEA UR62, UR17, UR9, 0xa ;  /* 0x00000009113e7291 */ /* 0x000fe4000f8e50ff */
[----:B------:R-:W-:Y:S02]  /*3450*/  USEL UR35, URZ, 0x1, UP2 ;  /* 0x00000001ff237887 */ /* 0x000fe40009000000 */
[----:B------:R-:W-:Y:S02]  /*3460*/  USEL UR14, UR14, URZ, UP2 ;  /* 0x000000ff0e0e7287 */ /* 0x000fe40009000000 */
[----:B------:R-:W-:Y:S02]  /*3470*/  UIADD3 UR60, UPT, UPT, UR64, 0x80, URZ ;  /* 0x00000080403c7890 */ /* 0x000fe4000fffe0ff */
[----:B------:R-:W-:Y:S01]  /*3480*/  @UP1 ULEA UR34, UR14, UR5, 0x3 ;  /* 0x000000050e221291 */ /* 0x000fe2000f8e18ff */
[----:B------:R-:W-:Y:S01]  /*3490*/  LOP3.LUT R8, R8, UR35, RZ, 0x3c, !PT ;  /* 0x0000002308087c12 */ /* 0x000fe2000f8e3cff */
[----:B------:R-:W-:Y:S02]  /*34a0*/  UIADD3 UR58, UPT, UPT, UR62, 0x2, URZ ;  /* 0x000000023e3a7890 */ /* 0x000fe4000fffe0ff */
[----:B------:R-:W-:Y:S01]  /*34b0*/  UIADD3 UR56, UPT, UPT, UR64, 0x100, URZ ;  /* 0x0000010040387890 */ /* 0x000fe2000fffe0ff */
[----:B-1----:R-:W-:Y:S01]  /*34c0*/  @P0 SHF.L.U32 R0, R8, 0x1f, RZ ;  /* 0x0000001f08000819 */ /* 0x002fe200000006ff */
[----:B------:R-:W-:Y:S02]  /*34d0*/  UIADD3 UR54, UPT, UPT, UR62, 0x4, URZ ;  /* 0x000000043e367890 */ /* 0x000fe4000fffe0ff */
[----:B------:R-:W-:Y:S01]  /*34e0*/  UIADD3 UR52, UPT, UPT, UR64, 0x180, URZ ;  /* 0x0000018040347890 */ /* 0x000fe2000fffe0ff */
[----:B------:R2:W3:Y:S01]  /*34f0*/  @P0 SYNCS.PHASECHK.TRANS64.TRYWAIT P2, [UR34], R0 ;  /* 0x00000000ff0005a7 */ /* 0x0004e20008041122 */
[----:B------:R-:W-:Y:S02]  /*3500*/  UIADD3 UR50, UPT, UPT, UR62, 0x6, URZ ;  /* 0x000000063e327890 */ /* 0x000fe4000fffe0ff */
        /* <DEDUP_REMOVED lines=9> */
[----:B------:R-:W-:Y:S01]  /*35a0*/  UIADD3 UR12, UPT, UPT, UR12, -0x1, URZ ;  /* 0xffffffff0c0c7890 */ /* 0x000fe2000fffe0ff */
[----:B------:R-:W-:Y:S01]  /*35b0*/  UMOV UR65, 0x40004040 ;  /* 0x4000404000417882 */ /* 0x000fe20000000000 */
[----:B------:R-:W-:Y:S01]  /*35c0*/  UMOV UR63, 0x40004040 ;  /* 0x40004040003f7882 */ /* 0x000fe20000000000 */
[----:B------:R-:W-:Y:S01]  /*35d0*/  UMOV UR61, 0x40004040 ;  /* 0x40004040003d7882 */ /* 0x000fe20000000000 */
[----:B------:R2:W-:Y:S01]  /*35e0*/  UTCHMMA gdesc[UR62], gdesc[UR64], tmem[UR7], tmem[UR32], idesc[UR33], UP4 ;  /* 0x00ff20403e0075ea */ /* 0x0005e2000a000007 */
[----:B------:R-:W-:Y:S01]  /*35f0*/  UPLOP3.LUT UP4, UPT, UPT, UPT, UPT, 0x80, 0x8 ;  /* 0x000000000008789c */ /* 0x000fe20003f8f070 */
[----:B------:R-:W-:Y:S01]  /*3600*/  UMOV UR59, 0x40004040 ;  /* 0x40004040003b7882 */ /* 0x000fe20000000000 */
[----:B------:R-:W-:Y:S01]  /*3610*/  UMOV UR57, 0x40004040 ;  /* 0x4000404000397882 */ /* 0x000fe20000000000 */
[----:B------:R2:W-:Y:S01]  /*3620*/  UTCHMMA gdesc[UR58], gdesc[UR60], tmem[UR7], tmem[UR30], idesc[UR31], UPT ;  /* 0x00ff1e3c3a0075ea */ /* 0x0005e2000b800007 */
        /* <DEDUP_REMOVED lines=14> */
[----:B------:R-:W-:Y:S01]  /*3710*/  UMOV UR35, 0x40004040 ;  /* 0x4000404000237882 */ /* 0x000fe20000000000 */
[----:B------:R2:W-:Y:S01]  /*3720*/  UTCHMMA gdesc[UR38], gdesc[UR40], tmem[UR7], tmem[UR20], idesc[UR21], UPT ;  /* 0x00ff1428260075ea */ /* 0x0005e2000b800007 */
[----:B------:R2:W-:Y:S01]  /*3730*/  UTCHMMA gdesc[UR34], gdesc[UR36], tmem[UR7], tmem[UR18], idesc[UR19], UPT ;  /* 0x00ff1224220075ea */ /* 0x0005e2000b800007 */
[----:B------:R2:W-:Y:S01]  /*3740*/  UTCBAR [UR11], URZ ;  /* 0x000000ff0b0073e9 */ /* 0x0005e200080000ff */
[----:B------:R-:W-:Y:S01]  /*3750*/  UMOV UR17, UR14 ;  /* 0x0000000e00117c82 */ /* 0x000fe20008000000 */
[----:B------:R-:W-:Y:S05]  /*3760*/  BRA.U UP0, `(.L_x_58) ;  /* 0xfffffffd00007547 */ /* 0x000fea000b83ffff */
.L_x_55:
[----:B------:R-:W-:Y:S01]  /*3770*/  UIADD3 UR15, UPT, UPT, UR15, 0x1, URZ ;  /* 0x000000010f0f7890 */ /* 0x000fe2000fffe0ff */
[C---:B------:R-:W-:Y:S01]  /*3780*/  ISETP.NE.AND P0, PT, R10.reuse, 0x2, PT ;  /* 0x000000020a00780c */ /* 0x040fe20003f05270 */
[----:B--2---:R-:W-:Y:S02]  /*3790*/  UIADD3 UR7, UPT, UPT, UR6, 0xb0, URZ ;  /* 0x000000b006077890 */ /* 0x004fe4000fffe0ff */
[----:B------:R-:W-:Y:S01]  /*37a0*/  UISETP.NE.AND UP0, UPT, UR15, 0x4, UPT ;  /* 0x000000040f00788c */ /* 0x000fe2000bf05270 */
[----:B-1----:R-:W-:Y:S02]  /*37b0*/  SEL R0, RZ, 0x1, P0 ;  /* 0x00000001ff007807 */ /* 0x002fe40000000000 */
[----:B------:R-:W-:Y:S01]  /*37c0*/  SEL R10, R10, RZ, P0 ;  /* 0x000000ff0a0a7207 */ /* 0x000fe20000000000 */
[----:B------:R-:W-:Y:S01]  /*37d0*/  USEL UR6, URZ, 0x1, UP0 ;  /* 0x00000001ff067887 */ /* 0x000fe20008000000 */
[----:B------:R-:W-:Y:S01]  /*37e0*/  LOP3.LUT R9, R9, R0, RZ, 0x3c, !PT ;  /* 0x0000000009097212 */ /* 0x000fe200078e3cff */
[----:B------:R-:W-:Y:S01]  /*37f0*/  USEL UR15, UR15, URZ, UP0 ;  /* 0x000000ff0f0f7287 */ /* 0x000fe20008000000 */
[----:B------:R1:W-:Y:S03]  /*3800*/  UTCBAR [UR7], URZ ;  /* 0x000000ff070073e9 */ /* 0x0003e600080000ff */
[----:B------:R-:W-:Y:S01]  /*3810*/  LOP3.LUT R11, R11, UR6, RZ, 0x3c, !PT ;  /* 0x000000060b0b7c12 */ /* 0x000fe2000f8e3cff */
[----:B------:R-:W-:Y:S07]  /*3820*/  @P1 BRA `(.L_x_59) ;  /* 0xfffffff800381947 */ /* 0x000fee000383ffff */
[----:B------:R-:W2:Y:S01]  /*3830*/  S2UR UR4, SR_CgaCtaId ;  /* 0x00000000000479c3 */ /* 0x000ea20000008800 */
[----:B------:R-:W-:Y:S01]  /*3840*/  ELECT P0, URZ, PT ;  /* 0x0000000000ff782f */ /* 0x000fe20003800000 */
[----:B------:R-:W-:Y:S01]  /*3850*/  IMAD.MOV.U32 R0, RZ, RZ, 0x1 ;  /* 0x00000001ff007424 */ /* 0x000fe200078e00ff */
[----:B------:R-:W-:Y:S01]  /*3860*/  UIADD3 UR5, UPT, UPT, UR5, 0xd0, URZ ;  /* 0x000000d005057890 */ /* 0x000fe2000fffe0ff */
[----:B------:R-:W-:Y:S01]  /*3870*/  SHF.L.U32 R3, R11, 0x1f, RZ ;  /* 0x0000001f0b037819 */ /* 0x000fe200000006ff */
[----:B------:R-:W-:-:S03]  /*3880*/  UMOV UR6, 0x40 ;  /* 0x0000004000067882 */ /* 0x000fc60000000000 */
[----:B------:R-:W-:Y:S01]  /*3890*/  UVIRTCOUNT.DEALLOC.SMPOOL 0x80 ;  /* 0x000000800000784c */ /* 0x000fe20000000000 */
[----:B--2---:R-:W-:Y:S02]  /*38a0*/  ULEA UR4, UR4, UR6, 0x18 ;  /* 0x0000000604047291 */ /* 0x004fe4000f8ec0ff */
[----:B------:R-:W-:-:S07]  /*38b0*/  ULEA UR6, UR15, UR5, 0x3 ;  /* 0x000000050f067291 */ /* 0x000fce000f8e18ff */
[----:B------:R2:W-:Y:S02]  /*38c0*/  @P0 STS.U8 [UR4+0x1c], R0 ;  /* 0x00001c00ff000988 */ /* 0x0005e40008000004 */
[----:B------:R-:W4:Y:S02]  /*38d0*/  SYNCS.PHASECHK.TRANS64.TRYWAIT P0, [UR6], R3 ;  /* 0x00000003ff0075a7 */ /* 0x000f240008001106 */
[----:B--2-4-:R-:W-:Y:S05]  /*38e0*/  @!P0 BRA `(.L_x_60) ;  /* 0x0000004c00608947 */ /* 0x014fea0003800000 */
.L_x_151:
[----:B-1----:R-:W-:-:S04]  /*38f0*/  UIADD3 UR7, UPT, UPT, UR15, 0x1, URZ ;  /* 0x000000010f077890 */ /* 0x002fc8000fffe0ff */
[----:B------:R-:W-:-:S04]  /*3900*/  UISETP.NE.AND UP0, UPT, UR7, 0x4, UPT ;  /* 0x000000040700788c */ /* 0x000fc8000bf05270 */
[----:B------:R-:W-:Y:S02]  /*3910*/  USEL UR8, URZ, 0x1, UP0 ;  /* 0x00000001ff087887 */ /* 0x000fe40008000000 */
[----:B------:R-:W-:-:S04]  /*3920*/  USEL UR7, UR7, URZ, UP0 ;  /* 0x000000ff07077287 */ /* 0x000fc80008000000 */
[----:B------:R-:W-:Y:S01]  /*3930*/  ULEA UR6, UR7, UR5, 0x3 ;  /* 0x0000000507067291 */ /* 0x000fe2000f8e18ff */
[----:B------:R-:W-:-:S04]  /*3940*/  LOP3.LUT R2, R11, UR8, RZ, 0x3c, !PT ;  /* 0x000000080b027c12 */ /* 0x000fc8000f8e3cff */
[----:B--2---:R-:W-:-:S04]  /*3950*/  SHF.L.U32 R3, R2, 0x1f, RZ ;  /* 0x0000001f02037819 */ /* 0x004fc800000006ff */
[----:B------:R-:W1:Y:S02]  /*3960*/  SYNCS.PHASECHK.TRANS64.TRYWAIT P0, [UR6], R3 ;  /* 0x00000003ff0075a7 */ /* 0x000e640008001106 */
[----:B-1----:R-:W-:Y:S05]  /*3970*/  @!P0 BRA `(.L_x_61) ;  /* 0x0000004c00548947 */ /* 0x002fea0003800000 */
.L_x_153:
        /* <DEDUP_REMOVED lines=9> */
.L_x_155:
[----:B------:R-:W-:-:S04]  /*3a10*/  UIADD3 UR7, UPT, UPT, UR7, 0x1, URZ ;  /* 0x0000000107077890 */ /* 0x000fc8000fffe0ff */
[----:B------:R-:W-:-:S04]  /*3a20*/  UISETP.NE.AND UP0, UPT, UR7, 0x4, UPT ;  /* 0x000000040700788c */ /* 0x000fc8000bf05270 */
[----:B------:R-:W-:Y:S02]  /*3a30*/  USEL UR6, URZ, 0x1, UP0 ;  /* 0x00000001ff067887 */ /* 0x000fe40008000000 */
[----:B------:R-:W-:-:S04]  /*3a40*/  USEL UR7, UR7, URZ, UP0 ;  /* 0x000000ff07077287 */ /* 0x000fc80008000000 */
[----:B------:R-:W-:Y:S01]  /*3a50*/  ULEA UR7, UR7, UR5, 0x3 ;  /* 0x0000000507077291 */ /* 0x000fe2000f8e18ff */
[----:B-1----:R-:W-:-:S04]  /*3a60*/  LOP3.LUT R3, R2, UR6, RZ, 0x3c, !PT ;  /* 0x0000000602037c12 */ /* 0x002fc8000f8e3cff */
[----:B------:R-:W-:-:S04]  /*3a70*/  SHF.L.U32 R3, R3, 0x1f, RZ ;  /* 0x0000001f03037819 */ /* 0x000fc800000006ff */
[----:B------:R-:W1:Y:S02]  /*3a80*/  SYNCS.PHASECHK.TRANS64.TRYWAIT P0, [UR7], R3 ;  /* 0x00000003ff0075a7 */ /* 0x000e640008001107 */
[----:B-1----:R-:W-:Y:S05]  /*3a90*/  @!P0 BRA `(.L_x_63) ;  /* 0x0000004c003c8947 */ /* 0x002fea0003800000 */
.L_x_157:
[----:B------:R-:W-:Y:S01]  /*3aa0*/  NOP ;  /* 0x0000000000007918 */ /* 0x000fe20000000000 */
[----:B-1----:R-:W1:Y:S01]  /*3ab0*/  LDS R0, [UR4+0x14] ;  /* 0x00001404ff007984 */ /* 0x002e620008000800 */
[----:B------:R-:W-:Y:S01]  /*3ac0*/  ULOP3.LUT UR6, UR16, 0xffff, URZ, 0xc0, !UPT ;  /* 0x0000ffff10067892 */ /* 0x000fe2000f8ec0ff */
[----:B------:R-:W-:Y:S01]  /*3ad0*/  UMOV UR8, 0xffff ;  /* 0x0000ffff00087882 */ /* 0x000fe20000000000 */
[----:B------:R-:W-:Y:S02]  /*3ae0*/  UMOV UR5, 0x1 ;  /* 0x0000000100057882 */ /* 0x000fe40000000000 */
[----:B------:R-:W-:-:S04]  /*3af0*/  USHF.R.U32.HI UR6, URZ, 0x5, UR6 ;  /* 0x00000005ff067899 */ /* 0x000fc80008011606 */
[----:B------:R-:W-:Y:S02]  /*3b00*/  USHF.L.U32 UR8, UR8, UR6, URZ ;  /* 0x0000000608087299 */ /* 0x000fe400080006ff */
[----:B------:R-:W-:-:S04]  /*3b10*/  USHF.L.U32 UR5, UR5, UR6, URZ ;  /* 0x0000000605057299 */ /* 0x000fc800080006ff */
[----:B-1----:R-:W-:-:S04]  /*3b20*/  LOP3.LUT R0, R0, UR8, RZ, 0xc0, !PT ;  /* 0x0000000800007c12 */ /* 0x002fc8000f8ec0ff */
[----:B------:R-:W-:-:S13]  /*3b30*/  ISETP.NE.AND P0, PT, R0, UR8, PT ;  /* 0x0000000800007c0c */ /* 0x000fda000bf05270 */
[----:B------:R-:W-:Y:S05]  /*3b40*/  @P0 BRA `(.L_x_64) ;  /* 0x0000000000580947 */ /* 0x000fea0003800000 */
[----:B------:R-:W1:Y:S02]  /*3b50*/  LDS R0, [UR4+0x18] ;  /* 0x00001804ff007984 */ /* 0x000e640008000800 */
[----:B-1----:R-:W-:-:S04]  /*3b60*/  LOP3.LUT R0, R0, UR5, RZ, 0xc0, !PT ;  /* 0x0000000500007c12 */ /* 0x002fc8000f8ec0ff */
[----:B------:R-:W-:-:S13]  /*3b70*/  ISETP.NE.AND P0, PT, R0, UR5, PT ;  /* 0x0000000500007c0c */ /* 0x000fda000bf05270 */
[----:B------:R-:W-:Y:S05]  /*3b80*/  @P0 BRA `(.L_x_65) ;  /* 0x00000000003c0947 */ /* 0x000fea0003800000 */
[----:B------:R-:W1:Y:S01]  /*3b90*/  S2R R2, SR_LANEID ;  /* 0x0000000000027919 */ /* 0x000e620000000000 */
[----:B------:R-:W-:Y:S01]  /*3ba0*/  ULOP3.LUT UR8, URZ, UR8, URZ, 0x33, !UPT ;  /* 0x00000008ff087292 */ /* 0x000fe2000f8e33ff */
[----:B------:R-:W-:Y:S01]  /*3bb0*/  LOP3.LUT R4, RZ, UR5, RZ, 0x33, !PT ;  /* 0x00000005ff047c12 */ /* 0x000fe2000f8e33ff */
[----:B------:R-:W-:Y:S02]  /*3bc0*/  VOTEU.ANY UR7, UPT, PT ;  /* 0x0000000000077886 */ /* 0x000fe400038e0100 */
[----:B------:R-:W-:Y:S01]  /*3bd0*/  UFLO.U32 UR7, UR7 ;  /* 0x00000007000772bd */ /* 0x000fe200080e0000 */
[----:B------:R-:W2:Y:S01]  /*3be0*/  REDUX UR5, R4 ;  /* 0x00000000040573c4 */ /* 0x000ea20000000000 */
[----:B------:R-:W-:-:S06]  /*3bf0*/  IMAD.U32 R0, RZ, RZ, UR8 ;  /* 0x00000008ff007e24 */ /* 0x000fcc000f8e00ff */
[----:B------:R4:W-:Y:S01]  /*3c00*/  UTCATOMSWS.AND URZ, UR8 ;  /* 0x0000000800ff79e3 */ /* 0x0009e20008000000 */
[----:B------:R-:W3:Y:S01]  /*3c10*/  REDUX UR6, R0 ;  /* 0x00000000000673c4 */ /* 0x000ee20000000000 */
[----:B-1----:R-:W-:Y:S01]  /*3c20*/  ISETP.EQ.U32.AND P0, PT, R2, UR7, PT ;  /* 0x0000000702007c0c */ /* 0x002fe2000bf02070 */
[----:B--2---:R-:W-:Y:S01]  /*3c30*/  IMAD.U32 R2, RZ, RZ, UR5 ;  /* 0x00000005ff027e24 */ /* 0x004fe2000f8e00ff */
[----:B---3--:R-:W-:-:S11]  /*3c40*/  MOV R3, UR6 ;  /* 0x0000000600037c02 */ /* 0x008fd60008000f00 */
[----:B------:R4:W-:Y:S04]  /*3c50*/  @P0 ATOMS.AND RZ, [UR4+0x14], R3 ;  /* 0x00001403ffff098c */ /* 0x0009e8000a800004 */
[----:B------:R4:W-:Y:S01]  /*3c60*/  @P0 ATOMS.AND RZ, [UR4+0x18], R2 ;  /* 0x00001802ffff098c */ /* 0x0009e2000a800004 */
[----:B------:R-:W-:Y:S05]  /*3c70*/  BRA `(.L_x_66) ;  /* 0x0000000000147947 */ /* 0x000fea0003800000 */
.L_x_65:
[----:B------:R-:W-:Y:S02]  /*3c80*/  MOV R2, 0x3ca0 ;  /* 0x00003ca000027802 */ /* 0x000fe40000000f00 */
[----:B---3-5:R-:W-:Y:S05]  /*3c90*/  CALL.REL.NOINC `($__internal_0_$__cuda_sm10x_tcgen05_guardrail_trap_col_being_dealloced_not_returned_by_alloc) ;  /* 0x0000005000247944 */ /* 0x028fea0003c00000 */
[----:B------:R-:W-:Y:S05]  /*3ca0*/  BRA `(.L_x_66) ;  /* 0x0000000000087947 */ /* 0x000fea0003800000 */
.L_x_64:
[----:B------:R-:W-:Y:S02]  /*3cb0*/  MOV R2, 0x3cd0 ;  /* 0x00003cd000027802 */ /* 0x000fe40000000f00 */
[----:B---3-5:R-:W-:Y:S05]  /*3cc0*/  CALL.REL.NOINC `($__internal_2_$__cuda_sm10x_tcgen05_guardrail_trap_unallocated_columns_being_dealloced) ;  /* 0x0000005000307944 */ /* 0x028fea0003c00000 */
.L_x_66:
[----:B------:R-:W-:Y:S01]  /*3cd0*/  NOP ;  /* 0x0000000000007918 */ /* 0x000fe20000000000 */
[----:B----4-:R-:W-:Y:S05]  /*3ce0*/  EXIT ;  /* 0x000000000000794d */ /* 0x010fea0003800000 */
.L_x_48:
[----:B------:R-:W-:-:S09]  /*3cf0*/  UISETP.NE.OR UP2, UPT, UR8, 0x3, !UP2 ;  /* 0x000000030800788c */ /* 0x000fd2000d745670 */
[----:B------:R-:W-:Y:S05]  /*3d00*/  BRA.U UP2, `(.L_x_67) ;  /* 0x0000001102147547 */ /* 0x000fea000b800000 */
[----:B------:R-:W1:Y:S01]  /*3d10*/  LDC R0, c[0x0][0xb30] ;  /* 0x0002cc00ff007b82 */ /* 0x000e620000000800 */
[----:B------:R-:W2:Y:S01]  /*3d20*/  LDCU.64 UR8, c[0x0][0x888] ;  /* 0x00011100ff0877ac */ /* 0x000ea20008000a00 */
[----:B------:R-:W-:Y:S02]  /*3d30*/  HFMA2 R25, -RZ, RZ, 0, 0 ;  /* 0x00000000ff197431 */ /* 0x000fe400000001ff */
[----:B------:R-:W-:Y:S01]  /*3d40*/  IMAD.MOV.U32 R32, RZ, RZ, 0x1 ;  /* 0x00000001ff207424 */ /* 0x000fe200078e00ff */
[----:B------:R-:W-:Y:S01]  /*3d50*/  MOV R23, 0x1000 ;  /* 0x0000100000177802 */ /* 0x000fe20000000f00 */
[----:B------:R-:W4:Y:S01]  /*3d60*/  LDCU.64 UR4, c[0x0][0x890] ;  /* 0x00011200ff0477ac */ /* 0x000f220008000a00 */
[----:B------:R-:W-:Y:S01]  /*3d70*/  IMAD.MOV.U32 R27, RZ, RZ, RZ ;  /* 0x000000ffff1b7224 */ /* 0x000fe200078e00ff */
[----:B------:R-:W3:Y:S01]  /*3d80*/  LDC R19, c[0x0][0x370] ;  /* 0x0000dc00ff137b82 */ /* 0x000ee20000000800 */
[----:B------:R-:W-:Y:S01]  /*3d90*/  UMOV UR7, 0x400 ;  /* 0x0000040000077882 */ /* 0x000fe20000000000 */
[----:B------:R-:W-:-:S02]  /*3da0*/  UPLOP3.LUT UP1, UPT, UPT, UPT, UPT, 0x40, 0x4 ;  /* 0x000000000004789c */ /* 0x000fc40003f2e870 */
[----:B------:R-:W-:-:S04]  /*3db0*/  ULEA UR7, UR37, UR7, 0x18 ;  /* 0x0000000725077291 */ /* 0x000fc8000f8ec0ff */
[----:B------:R-:W3:Y:S01]  /*3dc0*/  LDC R2, c[0x0][0xb0c] ;  /* 0x0002c300ff027b82 */ /* 0x000ee20000000800 */
[----:B------:R-:W-:Y:S02]  /*3dd0*/  UIADD3 UR13, UPT, UPT, UR7, 0x58, URZ ;  /* 0x00000058070d7890 */ /* 0x000fe4000fffe0ff */
[----:B--2---:R-:W-:Y:S02]  /*3de0*/  UISETP.NE.U32.AND UP2, UPT, UR8, URZ, UPT ;  /* 0x000000ff0800728c */ /* 0x004fe4000bf45070 */
[----:B------:R-:W-:Y:S02]  /*3df0*/  UIADD3 UR33, UPT, UPT, UR7, 0x40, URZ ;  /* 0x0000004007217890 */ /* 0x000fe4000fffe0ff */
[----:B----4-:R-:W-:Y:S01]  /*3e00*/  UISETP.NE.U32.AND UP3, UPT, UR4, URZ, UPT ;  /* 0x000000ff0400728c */ /* 0x010fe2000bf65070 */
[----:B------:R-:W2:Y:S01]  /*3e10*/  LDC R18, c[0x0][0xb20] ;  /* 0x0002c800ff127b82 */ /* 0x000ea20000000800 */
[----:B-1----:R-:W-:Y:S01]  /*3e20*/  ISETP.NE.AND P1, PT, R0, 0x1, PT ;  /* 0x000000010000780c */ /* 0x002fe20003f25270 */
[----:B------:R-:W-:-:S02]  /*3e30*/  UISETP.NE.AND.EX UP2, UPT, UR9, URZ, UPT, UP2 ;  /* 0x000000ff0900728c */ /* 0x000fc4000bf45320 */
[----:B------:R-:W-:Y:S02]  /*3e40*/  UIADD3 UR25, UPT, UPT, UR7, 0x48, URZ ;  /* 0x0000004807197890 */ /* 0x000fe4000fffe0ff */
[----:B------:R-:W-:Y:S02]  /*3e50*/  UIADD3 UR17, UPT, UPT, UR7, 0x50, URZ ;  /* 0x0000005007117890 */ /* 0x000fe4000fffe0ff */
[----:B------:R-:W1:Y:S01]  /*3e60*/  LDC.64 R36, c[0x0][0x348] ;  /* 0x0000d200ff247b82 */ /* 0x000e620000000a00 */
[----:B------:R-:W-:Y:S02]  /*3e70*/  UPRMT UR13, UR37, 0x654, UR13 ;  /* 0x00000654250d7896 */ /* 0x000fe4000800000d */
[----:B------:R-:W-:-:S05]  /*3e80*/  UISETP.NE.AND.EX UP3, UPT, UR5, URZ, UPT, UP3 ;  /* 0x000000ff0500728c */ /* 0x000fca000bf65330 */
[----:B------:R-:W4:Y:S08]  /*3e90*/  LDC.64 R16, c[0x0][0xb10] ;  /* 0x0002c400ff107b82 */ /* 0x000f300000000a00 */
[----:B------:R-:W1:Y:S08]  /*3ea0*/  LDC.64 R6, c[0x0][0xb18] ;  /* 0x0002c600ff067b82 */ /* 0x000e700000000a00 */
[----:B------:R-:W1:Y:S08]  /*3eb0*/  LDC.64 R4, c[0x0][0xb28] ;  /* 0x0002ca00ff047b82 */ /* 0x000e700000000a00 */
[----:B--23--:R-:W1:Y:S02]  /*3ec0*/  LDC R22, c[0x0][0x374] ;  /* 0x0000dd00ff167b82 */ /* 0x00ce640000000800 */
.L_x_78:
[----:B------:R-:W-:Y:S02]  /*3ed0*/  LEA R0, R27, UR7, 0x3 ;  /* 0x000000071b007c11 */ /* 0x000fe4000f8e18ff */
[----:B------:R-:W-:Y:S02]  /*3ee0*/  SHF.L.U32 R3, R25, 0x1f, RZ ;  /* 0x0000001f19037819 */ /* 0x000fe400000006ff */
[----:B------:R-:W-:Y:S02]  /*3ef0*/  LEA R28, R27, UR7, 0x4 ;  /* 0x000000071b1c7c11 */ /* 0x000fe4000f8e20ff */
[----:B--2---:R-:W2:Y:S02]  /*3f00*/  SYNCS.PHASECHK.TRANS64.TRYWAIT P0, [R0+URZ+0x90], R3 ;  /* 0x00009003000075a7 */ /* 0x004ea400080011ff */
[----:B--2---:R-:W-:Y:S05]  /*3f10*/  @!P0 BRA `(.L_x_68) ;  /* 0x0000004800348947 */ /* 0x004fea0003800000 */
.L_x_158:
[----:B------:R-:W-:Y:S01]  /*3f20*/  ISETP.GE.AND P0, PT, R26, 0x1, PT ;  /* 0x000000011a00780c */ /* 0x000fe20003f06270 */
[----:B------:R-:W3:Y:S01]  /*3f30*/  LDS.128 R28, [R28+0x120] ;  /* 0x000120001c1c7984 */ /* 0x000ee20000000c00 */
[----:B--2---:R-:W-:Y:S01]  /*3f40*/  VIADD R0, R0, 0xa0 ;  /* 0x000000a000007836 */ /* 0x004fe20000000000 */
[----:B------:R-:W-:Y:S01]  /*3f50*/  @!PT LDS RZ, [RZ] ;  /* 0x00000000fffff984 */ /* 0x000fe20000000800 */
[----:B------:R-:W-:Y:S01]  /*3f60*/  @!PT LDS RZ, [RZ] ;  /* 0x00000000fffff984 */ /* 0x000fe20000000800 */
[----:B------:R-:W-:Y:S01]  /*3f70*/  @!PT LDS RZ, [RZ] ;  /* 0x00000000fffff984 */ /* 0x000fe20000000800 */
[----:B------:R-:W-:Y:S01]  /*3f80*/  @!PT LDS RZ, [RZ] ;  /* 0x00000000fffff984 */ /* 0x000fe20000000800 */
[----:B------:R2:W-:Y:S06]  /*3f90*/  MEMBAR.ALL.CTA ;  /* 0x0000000000007992 */ /* 0x0005ec0000008000 */
[----:B--2---:R-:W2:Y:S01]  /*3fa0*/  FENCE.VIEW.ASYNC.S ;  /* 0x00000000000073c6 */ /* 0x004ea20000000000 */
[----:B------:R-:W-:Y:S04]  /*3fb0*/  PRMT R0, RZ, 0x654, R0 ;  /* 0x00000654ff007816 */ /* 0x000fe80000000000 */
[----:B--2---:R2:W-:Y:S01]  /*3fc0*/  SYNCS.ARRIVE.TRANS64.RED.A1T0 RZ, [R0+URZ], RZ ;  /* 0x000000ff00ff79a7 */ /* 0x0045e200081004ff */
[----:B---3--:R-:W-:Y:S11]  /*3fd0*/  LOP3.LUT P3, RZ, R30, 0x1, RZ, 0xc0, !PT ;  /* 0x000000011eff7812 */ /* 0x008ff6000786c0ff */
[----:B------:R-:W-:Y:S02]  /*3fe0*/  @!UPT UIADD3 URZ, UPT, UPT, URZ, URZ, URZ ;  /* 0x000000fffffff290 */ /* 0x000fe4000fffe0ff */
[----:B------:R-:W-:Y:S02]  /*3ff0*/  @P3 MOV R13, R28 ;  /* 0x0000001c000d3202 */ /* 0x000fe40000000f00 */
[----:B------:R-:W-:Y:S01]  /*4000*/  @P3 LOP3.LUT R8, R29, 0xffff, RZ, 0xc0, !PT ;  /* 0x0000ffff1d083812 */ /* 0x000fe200078ec0ff */
[----:B--2---:R-:W-:Y:S06]  /*4010*/  @!P0 BRA `(.L_x_69) ;  /* 0x0000000000a48947 */ /* 0x004fec0003800000 */
[----:B-1---5:R-:W-:Y:S01]  /*4020*/  IMAD.HI.U32 R33, R22, R7, RZ ;  /* 0x0000000716217227 */ /* 0x022fe200078e00ff */
[----:B------:R-:W-:Y:S02]  /*4030*/  ISETP.NE.AND P0, PT, R6, 0x1, PT ;  /* 0x000000010600780c */ /* 0x000fe40003f05270 */
[----:B------:R-:W-:Y:S01]  /*4040*/  ISETP.NE.AND P2, PT, R26, 0x1, PT ;  /* 0x000000011a00780c */ /* 0x000fe20003f45270 */
[----:B----4-:R-:W-:Y:S01]  /*4050*/  IMAD.HI.U32 R34, R19, R16, RZ ;  /* 0x0000001013227227 */ /* 0x010fe200078e00ff */
[----:B------:R-:W-:Y:S02]  /*4060*/  SHF.R.U32.HI R33, RZ, R18, R33 ;  /* 0x00000012ff217219 */ /* 0x000fe40000011621 */
[----:B------:R-:W-:Y:S01]  /*4070*/  ISETP.NE.AND P4, PT, R2, 0x1, PT ;  /* 0x000000010200780c */ /* 0x000fe20003f85270 */
[----:B------:R-:W-:Y:S01]  /*4080*/  IMAD.HI.U32 R38, R13, R16, RZ ;  /* 0x000000100d267227 */ /* 0x000fe200078e00ff */
[----:B------:R-:W-:Y:S02]  /*4090*/  SHF.R.U32.HI R34, RZ, R17, R34 ;  /* 0x00000011ff227219 */ /* 0x000fe40000011622 */
[----:B------:R-:W-:Y:S01]  /*40a0*/  SEL R3, R22, R33, !P0 ;  /* 0x0000002116037207 */ /* 0x000fe20004000000 */
[C---:B------:R-:W-:Y:S01]  /*40b0*/  IMAD.HI.U32 R33, R8.reuse, R7, RZ ;  /* 0x0000000708217227 */ /* 0x040fe200078e00ff */
[----:B------:R-:W-:Y:S02]  /*40c0*/  SEL R11, R19, R34, !P4 ;  /* 0x00000022130b7207 */ /* 0x000fe40006000000 */
[----:B------:R-:W-:Y:S01]  /*40d0*/  SHF.R.U32.HI R38, RZ, R17, R38 ;  /* 0x00000011ff267219 */ /* 0x000fe20000011626 */
[----:B------:R-:W-:Y:S01]  /*40e0*/  IMAD.HI.U32 R40, R3, R4, RZ ;  /* 0x0000000403287227 */ /* 0x000fe200078e00ff */
[----:B------:R-:W-:Y:S03]  /*40f0*/  SHF.R.U32.HI R33, RZ, R18, R33 ;  /* 0x00000012ff217219 */ /* 0x000fe60000011621 */
[----:B------:R-:W-:Y:S01]  /*4100*/  IMAD.HI.U32 R34, R11, R4, RZ ;  /* 0x000000040b227227 */ /* 0x000fe200078e00ff */
[----:B------:R-:W-:Y:S02]  /*4110*/  @P2 SHF.R.U32.HI R3, RZ, R5, R40 ;  /* 0x00000005ff032219 */ /* 0x000fe40000011628 */
[----:B------:R-:W-:Y:S02]  /*4120*/  SEL R9, R8, R33, !P0 ;  /* 0x0000002108097207 */ /* 0x000fe40004000000 */
[----:B------:R-:W-:Y:S01]  /*4130*/  @P2 SHF.R.U32.HI R11, RZ, R5, R34 ;  /* 0x00000005ff0b2219 */ /* 0x000fe20000011622 */
[C---:B------:R-:W-:Y:S01]  /*4140*/  IMAD R10, R26.reuse, R3, RZ ;  /* 0x000000031a0a7224 */ /* 0x040fe200078e02ff */
[----:B------:R-:W-:Y:S01]  /*4150*/  SEL R3, R13, R38, !P4 ;  /* 0x000000260d037207 */ /* 0x000fe20006000000 */
[C---:B------:R-:W-:Y:S03]  /*4160*/  IMAD.HI.U32 R14, R9.reuse, R4, RZ ;  /* 0x00000004090e7227 */ /* 0x040fe600078e00ff */
[----:B------:R-:W-:Y:S01]  /*4170*/  ISETP.GE.AND P0, PT, R9, R10, PT ;  /* 0x0000000a0900720c */ /* 0x000fe20003f06270 */
[C---:B------:R-:W-:Y:S01]  /*4180*/  IMAD R12, R26.reuse, R11, RZ ;  /* 0x0000000b1a0c7224 */ /* 0x040fe200078e02ff */
[-C--:B------:R-:W-:Y:S04]  /*4190*/  SHF.R.U32.HI R14, RZ, R5.reuse, R14 ;  /* 0x00000005ff0e7219 */ /* 0x080fe8000001160e */
[----:B------:R-:W-:Y:S02]  /*41a0*/  ISETP.GE.OR P0, PT, R3, R12, P0 ;  /* 0x0000000c0300720c */ /* 0x000fe40000706670 */
[----:B------:R-:W-:Y:S05]  /*41b0*/  SEL R15, R9, R14, !P2 ;  /* 0x0000000e090f7207 */ /* 0x000fea0005000000 */
[----:B------:R-:W-:Y:S04]  /*41c0*/  IMAD.MOV R14, RZ, RZ, -R15 ;  /* 0x000000ffff0e7224 */ /* 0x000fe800078e0a0f */
[----:B------:R-:W-:Y:S02]  /*41d0*/  IMAD R14, R26, R14, R9 ;  /* 0x0000000e1a0e7224 */ /* 0x000fe400078e0209 */
[C---:B------:R-:W-:Y:S05]  /*41e0*/  @!P0 IMAD.HI.U32 R10, R3.reuse, R4, RZ ;  /* 0x00000004030a8227 */ /* 0x040fea00078e00ff */
[----:B------:R-:W-:Y:S04]  /*41f0*/  @!P0 SHF.R.U32.HI R10, RZ, R5, R10 ;  /* 0x00000005ff0a8219 */ /* 0x000fe8000001160a */
[----:B------:R-:W-:Y:S01]  /*4200*/  @!P0 SEL R0, R3, R10, !P2 ;  /* 0x0000000a03008207 */ /* 0x000fe20005000000 */
[----:B------:R-:W-:Y:S03]  /*4210*/  IMAD.MOV R10, RZ, RZ, -R3 ;  /* 0x000000ffff0a7224 */ /* 0x000fe600078e0a03 */
[----:B------:R-:W-:Y:S01]  /*4220*/  @!P0 IADD3 R15, PT, PT, R15, -R0, RZ ;  /* 0x800000000f0f8210 */ /* 0x000fe20007ffe0ff */
[----:B------:R-:W-:Y:S01]  /*4230*/  @!P0 IMAD R0, R11, R14, R0 ;  /* 0x0000000e0b008224 */ /* 0x000fe200078e0200 */
[----:B------:R-:W-:Y:S01]  /*4240*/  IADD3 R11, PT, PT, -R9, RZ, RZ ;  /* 0x000000ff090b7210 */ /* 0x000fe20007ffe1ff */
[----:B------:R-:W-:Y:S02]  /*4250*/  IMAD R13, R2, R10, R13 ;  /* 0x0000000a020d7224 */ /* 0x000fe400078e020d */
[----:B------:R-:W-:Y:S02]  /*4260*/  @!P0 IMAD R9, R15, R26, R3 ;  /* 0x0000001a0f098224 */ /* 0x000fe400078e0203 */
[----:B------:R-:W-:Y:S02]  /*4270*/  @!P0 IMAD.MOV.U32 R3, RZ, RZ, R0 ;  /* 0x000000ffff038224 */ /* 0x000fe400078e0000 */
[----:B------:R-:W-:Y:S02]  /*4280*/  IMAD R8, R6, R11, R8 ;  /* 0x0000000b06087224 */ /* 0x000fe400078e0208 */
[----:B------:R-:W-:Y:S02]  /*4290*/  IMAD R13, R3, R2, R13 ;  /* 0x00000002030d7224 */ /* 0x000fe400078e020d */
[----:B------:R-:W-:Y:S02]  /*42a0*/  IMAD R8, R9, R6, R8 ;  /* 0x0000000609087224 */ /* 0x000fe400078e0208 */
.L_x_69:
[----:B------:R-:W-:Y:S05]  /*42b0*/  BRA.U UP1, `(.L_x_70) ;  /* 0x0000000101107547 */ /* 0x000fea000b800000 */
[----:B------:R-:W-:Y:S04]  /*42c0*/  MOV R0, UR6 ;  /* 0x0000000600007c02 */ /* 0x000fe80008000f00 */
[----:B------:R-:W-:Y:S04]  /*42d0*/  SHF.L.U32 R3, R0, 0x1f, RZ ;  /* 0x0000001f00037819 */ /* 0x000fe800000006ff */
[----:B------:R-:W2:Y:S02]  /*42e0*/  SYNCS.PHASECHK.TRANS64.TRYWAIT P0, [UR7+0x88], R3 ;  /* 0x00008803ff0075a7 */ /* 0x000ea40008001107 */
[----:B--2---:R-:W-:Y:S05]  /*42f0*/  @!P0 BRA `(.L_x_71) ;  /* 0x0000004400508947 */ /* 0x004fea0003800000 */
.L_x_70:
[----:B------:R-:W-:Y:S02]  /*4300*/  R2UR UR35, R21 ;  /* 0x00000000152372ca */ /* 0x000fe400000e0000 */
[----:B------:R-:W-:Y:S02]  /*4310*/  R2UR UR34, R20 ;  /* 0x00000000142272ca */ /* 0x000fe400000e0000 */
[----:B------:R-:W-:Y:S02]  /*4320*/  ISETP.NE.U32.AND P2, PT, RZ, UR4, PT ;  /* 0x00000004ff007c0c */ /* 0x000fe4000bf45070 */
[----:B------:R-:W-:Y:S02]  /*4330*/  SHF.L.U32 R12, R32, 0x1f, RZ ;  /* 0x0000001f200c7819 */ /* 0x000fe400000006ff */
[----:B------:R-:W-:Y:S05]  /*4340*/  ISETP.NE.AND.EX P2, PT, RZ, UR5, PT, P2 ;  /* 0x00000005ff007c0c */ /* 0x000fea000bf45320 */
[----:B------:R-:W-:Y:S02]  /*4350*/  USHF.L.U32 UR35, UR35, 0x6, URZ ;  /* 0x0000000623237899 */ /* 0x000fe400080006ff */
[----:B------:R-:W-:Y:S01]  /*4360*/  USHF.L.U32 UR34, UR34, 0x7, URZ ;  /* 0x0000000722227899 */ /* 0x000fe200080006ff */
[----:B------:R-:W-:Y:S11]  /*4370*/  BRA.U !UP3, `(.L_x_72) ;  /* 0x000000010b347547 */ /* 0x000ff6000b800000 */
[----:B------:R-:W-:Y:S01]  /*4380*/  UPLOP3.LUT UP0, UPT, UPT, UPT, UP2, 0x80, 0x8 ;  /* 0x000000000008789c */ /* 0x000fe20003f0f020 */
[----:B--2---:R-:W-:Y:S02]  /*4390*/  HFMA2 R0, -RZ, RZ, 0, 5.9604644775390625e-08 ;  /* 0x00000001ff007431 */ /* 0x004fe400000001ff */
[----:B------:R-:W-:Y:S03]  /*43a0*/  IMAD.MOV.U32 R59, RZ, RZ, 0x1 ;  /* 0x00000001ff3b7424 */ /* 0x000fe600078e00ff */
[----:B------:R-:W-:Y:S05]  /*43b0*/  PLOP3.LUT P0, PT, PT, PT, UP0, 0x80, 0x8 ;  /* 0x000000000008781c */ /* 0x000fea0003f0f008 */
[----:B------:R-:W2:Y:S01]  /*43c0*/  @UP0 LDCU.64 UR10, c[0x0][0x888] ;  /* 0x00011100ff0a07ac */ /* 0x000ea20008000a00 */
[----:B------:R-:W-:Y:S07]  /*43d0*/  @UP0 UIMAD UR8, UR36, UR4, URZ ;  /* 0x00000004240802a4 */ /* 0x000fee000f8e02ff */
[----:B------:R-:W-:Y:S01]  /*43e0*/  @!P0 PRMT R59, R0, 0x7610, R59 ;  /* 0x00007610003b8816 */ /* 0x000fe2000000003b */
[----:B--2---:R-:W-:Y:S03]  /*43f0*/  @UP0 UIMAD.WIDE UR10, UR8, 0x4, UR10 ;  /* 0x00000004080a08a5 */ /* 0x004fe6000f8e020a */
[----:B------:R-:W2:Y:S03]  /*4400*/  @!UP0 LDCU UR8, c[0x0][0x880] ;  /* 0x00011000ff0887ac */ /* 0x000ea60008000800 */
[----:B------:R-:W-:Y:S01]  /*4410*/  IMAD.U32 R10, RZ, RZ, UR10 ;  /* 0x0000000aff0a7e24 */ /* 0x000fe2000f8e00ff */
[----:B------:R-:W-:Y:S05]  /*4420*/  MOV R11, UR11 ;  /* 0x0000000b000b7c02 */ /* 0x000fea0008000f00 */
[----:B-----5:R3:W5:Y:S02]  /*4430*/  @P0 LDG.E R35, desc[UR46][R10.64] ;  /* 0x0000002e0a230981 */ /* 0x020764000c1e1900 */
[----:B--23--:R-:W-:Y:S07]  /*4440*/  @!P0 IMAD.U32 R35, RZ, RZ, UR8 ;  /* 0x00000008ff238e24 */ /* 0x00cfee000f8e00ff */
.L_x_72:
[----:B-----5:R-:W-:Y:S01]  /*4450*/  @!P2 FSETP.EQ.AND P0, PT, R35, RZ, PT ;  /* 0x000000ff2300a20b */ /* 0x020fe20003f02000 */
[----:B------:R-:W-:Y:S01]  /*4460*/  @!UPT UIADD3 URZ, UPT, UPT, URZ, URZ, URZ ;  /* 0x000000fffffff290 */ /* 0x000fe2000fffe0ff */
[----:B------:R-:W-:Y:S11]  /*4470*/  @!P2 BRA `(.L_x_73) ;  /* 0x000000000014a947 */ /* 0x000ff60003800000 */
[----:B------:R-:W-:Y:S02]  /*4480*/  LOP3.LUT P2, RZ, R59, 0xff, RZ, 0xc0, !PT ;  /* 0x000000ff3bff7812 */ /* 0x000fe4000784c0ff */
[----:B------:R-:W-:Y:S04]  /*4490*/  PLOP3.LUT P0, PT, PT, PT, UP0, 0x80, 0x8 ;  /* 0x000000000008781c */ /* 0x000fe80003f0f008 */
[----:B------:R-:W-:Y:S07]  /*44a0*/  PLOP3.LUT P0, PT, P0, PT, PT, 0x8, 0x80 ;  /* 0x000000000080781c */ /* 0x000fee000070e170 */
[----:B------:R-:W-:Y:S11]  /*44b0*/  @P2 FSETP.EQ.AND P0, PT, R35, RZ, PT ;  /* 0x000000ff2300220b */ /* 0x000ff60003f02000 */
[----:B------:R-:W-:Y:S02]  /*44c0*/  @!UPT UIADD3 URZ, UPT, UPT, URZ, URZ, URZ ;  /* 0x000000fffffff290 */ /* 0x000fe4000fffe0ff */
.L_x_73:
[----:B------:R-:W3:Y:S01]  /*44d0*/  SYNCS.PHASECHK.TRANS64.TRYWAIT P2, [UR7+0x60], R12 ;  /* 0x0000600cff0075a7 */ /* 0x000ee20008041107 */
[----:B------:R-:W-:Y:S04]  /*44e0*/  ELECT P4, URZ, PT ;  /* 0x0000000000ff782f */ /* 0x000fe80003880000 */
[----:B------:R-:W-:Y:S11]  /*44f0*/  PLOP3.LUT P4, PT, P0, P4, PT, 0xf2, 0x2f ;  /* 0x00000000002f781c */ /* 0x000ff60000789e72 */
[----:B------:R-:W-:Y:S02]  /*4500*/  @!UPT UIADD3 URZ, UPT, UPT, URZ, URZ, URZ ;  /* 0x000000fffffff290 */ /* 0x000fe4000fffe0ff */
[----:B-1----:R-:W-:Y:S05]  /*4510*/  @!P4 IADD3 R9, P0, PT, R36, 0x580, RZ ;  /* 0x000005802409c810 */ /* 0x002fea0007f1e0ff */
[----:B--2---:R-:W-:Y:S01]  /*4520*/  @!P4 IMAD.X R0, RZ, RZ, R37, P0 ;  /* 0x000000ffff00c224 */ /* 0x004fe200000e0625 */
[----:B---3--:R-:W-:Y:S07]  /*4530*/  @!P2 BRA `(.L_x_74) ;  /* 0x0000004000d8a947 */ /* 0x008fee0003800000 */
.L_x_161:
[----:B------:R-:W-:Y:S01]  /*4540*/  @!P4 R2UR UR8, R0 ;  /* 0x000000000008c2ca */ /* 0x000fe200000e0000 */
[----:B------:R-:W-:Y:S01]  /*4550*/  VOTEU.ALL UP1, P4 ;  /* 0x0000000000ff7886 */ /* 0x000fe20002020000 */
[----:B------:R-:W-:Y:S01]  /*4560*/  @!P4 R2UR UR9, R9 ;  /* 0x000000000909c2ca */ /* 0x000fe200000e0000 */
[----:B------:R-:W-:Y:S01]  /*4570*/  @!P4 IMAD.MOV.U32 R0, RZ, RZ, 0x1000 ;  /* 0x00001000ff00c424 */ /* 0x000fe200078e00ff */
[----:B------:R-:W-:Y:S01]  /*4580*/  UMOV UR10, 0x0 ;  /* 0x00000000000a7882 */ /* 0x000fe20000000000 */
[----:B------:R-:W-:Y:S01]  /*4590*/  UMOV UR11, 0x10000000 ;  /* 0x10000000000b7882 */ /* 0x000fe20000000000 */
[----:B------:R-:W-:Y:S01]  /*45a0*/  @!UP1 UIADD3 UR32, UPT, UPT, UR7, 0x200, URZ ;  /* 0x0000020007209890 */ /* 0x000fe2000fffe0ff */
[----:B------:R-:W-:Y:S01]  /*45b0*/  @!P4 IADD3 R9, P0, PT, R36, 0x580, RZ ;  /* 0x000005802409c810 */ /* 0x000fe20007f1e0ff */
[----:B------:R-:W-:Y:S05]  /*45c0*/  VOTEU.ALL UP1, P4 ;  /* 0x0000000000ff7886 */ /* 0x000fea0002020000 */
[----:B------:R-:W-:Y:S01]  /*45d0*/  IMAD.U32 R11, RZ, RZ, UR8 ;  /* 0x00000008ff0b7e24 */ /* 0x000fe2000f8e00ff */
[----:B------:R-:W-:Y:S01]  /*45e0*/  UPRMT UR8, UR37, 0x654, UR33 ;  /* 0x0000065425087896 */ /* 0x000fe20008000021 */
[----:B------:R-:W-:Y:S03]  /*45f0*/  IMAD.U32 R10, RZ, RZ, UR9 ;  /* 0x00000009ff0a7e24 */ /* 0x000fe6000f8e00ff */
[----:B------:R-:W-:Y:S02]  /*4600*/  @!P4 R2UR UR15, R11 ;  /* 0x000000000b0fc2ca */ /* 0x000fe400000e0000 */
[----:B------:R-:W-:Y:S11]  /*4610*/  @!P4 R2UR UR14, R10 ;  /* 0x000000000a0ec2ca */ /* 0x000ff600000e0000 */
[----:B------:R-:W-:Y:S02]  /*4620*/  @!UPT UIADD3 URZ, UPT, UPT, URZ, URZ, URZ ;  /* 0x000000fffffff290 */ /* 0x000fe4000fffe0ff */
[----:B------:R2:W-:Y:S01]  /*4630*/  @!UP1 UTMALDG.3D [UR32], [UR14], desc[UR10] ;  /* 0x00000a200e0095b4 */ /* 0x0005e20008011000 */
[----:B------:R3:W-:Y:S01]  /*4640*/  @!P4 SYNCS.ARRIVE.TRANS64.RED.A0TR RZ, [UR7+0x40], R0 ;  /* 0x00004000ffffc9a7 */ /* 0x0007e20008300407 */
[----:B------:R-:W-:Y:S01]  /*4650*/  SYNCS.ARRIVE.TRANS64.RED.A1T0 RZ, [UR8], RZ ;  /* 0x000000ffffff79a7 */ /* 0x000fe20008100408 */
[----:B---3--:R-:W-:Y:S01]  /*4660*/  @!P4 IMAD.X R0, RZ, RZ, R37, P0 ;  /* 0x000000ffff00c224 */ /* 0x008fe200000e0625 */
[----:B------:R-:W3:Y:S02]  /*4670*/  SYNCS.PHASECHK.TRANS64.TRYWAIT P2, [UR7+0x68], R12 ;  /* 0x0000680cff0075a7 */ /* 0x000ee40008041107 */
[----:B--23--:R-:W-:Y:S05]  /*4680*/  @!P2 BRA `(.L_x_75) ;  /* 0x00000040009ca947 */ /* 0x00cfea0003800000 */
.L_x_163:
        /* <DEDUP_REMOVED lines=8> */
[----:B------:R-:W-:Y:S01]  /*4710*/  @!UP1 UIADD3 UR24, UPT, UPT, UR7, 0x1200, URZ ;  /* 0x0000120007189890 */ /* 0x000fe2000fffe0ff */
[----:B------:R-:W-:Y:S01]  /*4720*/  VOTEU.ALL UP1, P4 ;  /* 0x0000000000ff7886 */ /* 0x000fe20002020000 */
[----:B------:R-:W-:Y:S01]  /*4730*/  UMOV UR27, UR35 ;  /* 0x00000023001b7c82 */ /* 0x000fe20008000000 */
[----:B------:R-:W-:Y:S02]  /*4740*/  UMOV UR28, UR36 ;  /* 0x00000024001c7c82 */ /* 0x000fe40008000000 */
[----:B------:R-:W-:Y:S01]  /*4750*/  IMAD.U32 R11, RZ, RZ, UR8 ;  /* 0x00000008ff0b7e24 */ /* 0x000fe2000f8e00ff */
[----:B------:R-:W-:Y:S01]  /*4760*/  UPRMT UR8, UR37, 0x654, UR25 ;  /* 0x0000065425087896 */ /* 0x000fe20008000019 */
[----:B------:R-:W-:Y:S02]  /*4770*/  IMAD.U32 R10, RZ, RZ, UR9 ;  /* 0x00000009ff0a7e24 */ /* 0x000fe4000f8e00ff */
[----:B------:R-:W-:Y:S01]  /*4780*/  @!P4 IMAD.X R20, RZ, RZ, R37, P0 ;  /* 0x000000ffff14c224 */ /* 0x000fe200000e0625 */
[----:B------:R-:W-:Y:S02]  /*4790*/  @!P4 R2UR UR15, R11 ;  /* 0x000000000b0fc2ca */ /* 0x000fe400000e0000 */
[----:B------:R-:W-:Y:S11]  /*47a0*/  @!P4 R2UR UR14, R10 ;  /* 0x000000000a0ec2ca */ /* 0x000ff600000e0000 */
[----:B------:R-:W-:Y:S02]  /*47b0*/  @!UPT UIADD3 URZ, UPT, UPT, URZ, URZ, URZ ;  /* 0x000000fffffff290 */ /* 0x000fe4000fffe0ff */
[----:B------:R2:W-:Y:S01]  /*47c0*/  @!UP1 UTMALDG.3D [UR24], [UR14], desc[UR10] ;  /* 0x00000a180e0095b4 */ /* 0x0005e20008011000 */
[----:B------:R2:W-:Y:S01]  /*47d0*/  @!P4 SYNCS.ARRIVE.TRANS64.RED.A0TR RZ, [UR7+0x48], R0 ;  /* 0x00004800ffffc9a7 */ /* 0x0005e20008300407 */
[----:B------:R-:W-:Y:S01]  /*47e0*/  SYNCS.ARRIVE.TRANS64.RED.A1T0 RZ, [UR8], RZ ;  /* 0x000000ffffff79a7 */ /* 0x000fe20008100408 */
[----:B------:R-:W3:Y:S02]  /*47f0*/  SYNCS.PHASECHK.TRANS64.TRYWAIT P2, [UR7+0x70], R12 ;  /* 0x0000700cff0075a7 */ /* 0x000ee40008041107 */
[----:B--23--:R-:W-:Y:S05]  /*4800*/  @!P2 BRA `(.L_x_76) ;  /* 0x000000400054a947 */ /* 0x00cfea0003800000 */
.L_x_165:
[----:B------:R-:W2:Y:S01]  /*4810*/  LDC.64 R14, c[0x0][0xb10] ;  /* 0x0002c400ff0e7b82 */ /* 0x000ea20000000a00 */
[----:B------:R-:W-:Y:S01]  /*4820*/  @!P4 R2UR UR8, R20 ;  /* 0x000000001408c2ca */ /* 0x000fe200000e0000 */
[----:B------:R-:W-:Y:S01]  /*4830*/  VOTEU.ALL UP1, P4 ;  /* 0x0000000000ff7886 */ /* 0x000fe20002020000 */
[----:B------:R-:W-:Y:S01]  /*4840*/  @!P4 R2UR UR9, R21 ;  /* 0x000000001509c2ca */ /* 0x000fe200000e0000 */
[----:B------:R-:W-:Y:S01]  /*4850*/  UMOV UR10, 0x0 ;  /* 0x00000000000a7882 */ /* 0x000fe20000000000 */
[----:B------:R-:W-:Y:S03]  /*4860*/  UMOV UR11, 0x10000000 ;  /* 0x10000000000b7882 */ /* 0x000fe60000000000 */
[----:B------:R-:W3:Y:S01]  /*4870*/  LDC.64 R10, c[0x0][0xb18] ;  /* 0x0002c600ff0a7b82 */ /* 0x000ee20000000a00 */
[----:B------:R-:W-:Y:S01]  /*4880*/  @!UP1 UIADD3 UR18, UPT, UPT, UR34, 0x40, URZ ;  /* 0x0000004022129890 */ /* 0x000fe2000fffe0ff */
[----:B------:R-:W-:Y:S01]  /*4890*/  @P3 SHF.R.U32.HI R24, RZ, 0x10, R29 ;  /* 0x00000010ff183819 */ /* 0x000fe2000001161d */
[----:B------:R-:W-:Y:S01]  /*48a0*/  @!UP1 UIADD3 UR16, UPT, UPT, UR7, 0x2200, URZ ;  /* 0x0000220007109890 */ /* 0x000fe2000fffe0ff */
[----:B------:R-:W-:Y:S01]  /*48b0*/  VIADD R27, R27, 0x1 ;  /* 0x000000011b1b7836 */ /* 0x000fe20000000000 */
[----:B------:R-:W-:Y:S03]  /*48c0*/  VOTEU.ALL UP1, P4 ;  /* 0x0000000000ff7886 */ /* 0x000fe60002020000 */
[----:B------:R-:W5:Y:S01]  /*48d0*/  @!P1 LDC R0, c[0x0][0xb20] ;  /* 0x0002c800ff009b82 */ /* 0x000f620000000800 */
[----:B------:R-:W-:Y:S01]  /*48e0*/  UMOV UR19, UR35 ;  /* 0x0000002300137c82 */ /* 0x000fe20008000000 */
[----:B------:R-:W-:Y:S01]  /*48f0*/  IMAD.U32 R21, RZ, RZ, UR8 ;  /* 0x00000008ff157e24 */ /* 0x000fe2000f8e00ff */
[----:B------:R-:W-:Y:S05]  /*4900*/  UMOV UR20, UR36 ;  /* 0x0000002400147c82 */ /* 0x000fea0008000000 */
[----:B-1----:R-:W1:Y:S01]  /*4910*/  @!P1 LDC R3, c[0x0][0xb0c] ;  /* 0x0002c300ff039b82 */ /* 0x002e620000000800 */
[----:B------:R-:W-:Y:S01]  /*4920*/  IMAD.U32 R20, RZ, RZ, UR9 ;  /* 0x00000009ff147e24 */ /* 0x000fe2000f8e00ff */
[----:B------:R-:W-:Y:S01]  /*4930*/  UPRMT UR8, UR37, 0x654, UR17 ;  /* 0x0000065425087896 */ /* 0x000fe20008000011 */
[----:B------:R-:W-:Y:S03]  /*4940*/  @!P4 R2UR UR15, R21 ;  /* 0x00000000150fc2ca */ /* 0x000fe600000e0000 */
[----:B------:R-:W-:Y:S01]  /*4950*/  @!P4 R2UR UR14, R20 ;  /* 0x00000000140ec2ca */ /* 0x000fe200000e0000 */
[----:B------:R-:W-:Y:S11]  /*4960*/  @!P4 IMAD.MOV.U32 R20, RZ, RZ, 0x1000 ;  /* 0x00001000ff14c424 */ /* 0x000ff600078e00ff */
[----:B------:R-:W-:Y:S01]  /*4970*/  @!UPT UIADD3 URZ, UPT, UPT, URZ, URZ, URZ ;  /* 0x000000fffffff290 */ /* 0x000fe2000fffe0ff */
[----:B------:R1:W-:Y:S01]  /*4980*/  @!UP1 UTMALDG.3D [UR16], [UR14], desc[UR10] ;  /* 0x00000a100e0095b4 */ /* 0x0003e20008011000 */
[----:B------:R1:W-:Y:S02]  /*4990*/  @!P4 SYNCS.ARRIVE.TRANS64.RED.A0TR RZ, [UR7+0x50], R20 ;  /* 0x00005014ffffc9a7 */ /* 0x0003e40008300407 */
[----:B-1----:R-:W-:Y:S01]  /*49a0*/  @!P1 ISETP.NE.AND P2, PT, R3, 0x1, PT ;  /* 0x000000010300980c */ /* 0x002fe20003f45270 */
[C---:B--2---:R-:W-:Y:S01]  /*49b0*/  @!P1 IMAD.HI.U32 R14, R13.reuse, R14, RZ ;  /* 0x0000000e0d0e9227 */ /* 0x044fe200078e00ff */
[----:B---3--:R-:W-:Y:S03]  /*49c0*/  @!P1 ISETP.NE.AND P0, PT, R10, 0x1, PT ;  /* 0x000000010a00980c */ /* 0x008fe60003f05270 */
[C---:B------:R-:W-:Y:S01]  /*49d0*/  @!P1 IMAD.HI.U32 R11, R8.reuse, R11, RZ ;  /* 0x0000000b080b9227 */ /* 0x040fe200078e00ff */
[----:B------:R-:W-:Y:S04]  /*49e0*/  @!P1 SHF.R.U32.HI R14, RZ, R15, R14 ;  /* 0x0000000fff0e9219 */ /* 0x000fe8000001160e */
[----:B-----5:R-:W-:Y:S01]  /*49f0*/  @!P1 SHF.R.U32.HI R9, RZ, R0, R11 ;  /* 0x00000000ff099219 */ /* 0x020fe2000001160b */
[----:B------:R-:W-:Y:S01]  /*4a00*/  SYNCS.ARRIVE.TRANS64.RED.A1T0 RZ, [UR8], RZ ;  /* 0x000000ffffff79a7 */ /* 0x000fe20008100408 */
[----:B------:R-:W-:Y:S02]  /*4a10*/  @!P1 SEL R14, R13, R14, !P2 ;  /* 0x0000000e0d0e9207 */ /* 0x000fe40005000000 */
[----:B------:R-:W-:Y:S01]  /*4a20*/  @!P1 SEL R9, R8, R9, !P0 ;  /* 0x0000000908099207 */ /* 0x000fe20004000000 */
[----:B------:R-:W1:Y:S04]  /*4a30*/  SYNCS.PHASECHK.TRANS64.TRYWAIT P5, [UR7+0x78], R12 ;  /* 0x0000780cff0075a7 */ /* 0x000e6800080a1107 */
[----:B------:R-:W-:Y:S02]  /*4a40*/  @!P1 IMAD.IADD R0, R9, 0x1, -R14 ;  /* 0x0000000109009824 */ /* 0x000fe400078e0a0e */
[----:B------:R-:W-:Y:S02]  /*4a50*/  @!P1 IMAD.IADD R9, R14, 0x1, -R9 ;  /* 0x000000010e099824 */ /* 0x000fe400078e0a09 */
[----:B------:R-:W-:Y:S02]  /*4a60*/  @!P1 IMAD R13, R0, R3, R13 ;  /* 0x00000003000d9224 */ /* 0x000fe400078e020d */
[----:B------:R-:W-:Y:S01]  /*4a70*/  @!P1 IMAD R8, R9, R10, R8 ;  /* 0x0000000a09089224 */ /* 0x000fe200078e0208 */
[----:B-1----:R-:W-:Y:S06]  /*4a80*/  @!P5 BRA `(.L_x_77) ;  /* 0x0000003c00ccd947 */ /* 0x002fec0003800000 */
.L_x_167:
[----:B-1----:R-:W-:Y:S01]  /*4a90*/  @!P4 IADD3 R3, P0, PT, R36, 0x580, RZ ;  /* 0x000005802403c810 */ /* 0x002fe20007f1e0ff */
[----:B------:R-:W-:Y:S01]  /*4aa0*/  VOTEU.ALL UP1, P4 ;  /* 0x0000000000ff7886 */ /* 0x000fe20002020000 */
[----:B------:R-:W-:Y:S01]  /*4ab0*/  UMOV UR18, 0x0 ;  /* 0x0000000000127882 */ /* 0x000fe20000000000 */
[----:B------:R-:W-:Y:S01]  /*4ac0*/  UMOV UR19, 0x10000000 ;  /* 0x1000000000137882 */ /* 0x000fe20000000000 */
[----:B------:R-:W-:Y:S01]  /*4ad0*/  @!P4 R2UR UR9, R3 ;  /* 0x000000000309c2ca */ /* 0x000fe200000e0000 */
[----:B------:R-:W-:Y:S01]  /*4ae0*/  @!P4 IMAD.X R0, RZ, RZ, R37, P0 ;  /* 0x000000ffff00c224 */ /* 0x000fe200000e0625 */
[----:B------:R-:W-:Y:S01]  /*4af0*/  @!UP1 UIADD3 UR10, UPT, UPT, UR34, 0x60, URZ ;  /* 0x00000060220a9890 */ /* 0x000fe2000fffe0ff */
[----:B------:R-:W-:Y:S01]  /*4b00*/  ISETP.NE.AND P0, PT, R27, 0x2, PT ;  /* 0x000000021b00780c */ /* 0x000fe20003f05270 */
[----:B------:R-:W-:Y:S01]  /*4b10*/  UMOV UR11, UR35 ;  /* 0x00000023000b7c82 */ /* 0x000fe20008000000 */
[----:B------:R-:W-:Y:S01]  /*4b20*/  UMOV UR12, UR36 ;  /* 0x00000024000c7c82 */ /* 0x000fe20008000000 */
[----:B------:R-:W-:Y:S01]  /*4b30*/  @!P4 R2UR UR8, R0 ;  /* 0x000000000008c2ca */ /* 0x000fe200000e0000 */
[----:B------:R-:W-:Y:S01]  /*4b40*/  IMAD.IADD R20, R8, 0x1, R58 ;  /* 0x0000000108147824 */ /* 0x000fe200078e023a */
[----:B------:R-:W-:Y:S01]  /*4b50*/  @P3 R2UR UR36, R24 ;  /* 0x00000000182432ca */ /* 0x000fe200000e0000 */
[----:B------:R-:W-:Y:S01]  /*4b60*/  IMAD.IADD R21, R13, 0x1, R60 ;  /* 0x000000010d157824 */ /* 0x000fe200078e023c */
[----:B------:R-:W-:Y:S02]  /*4b70*/  SEL R0, RZ, 0x1, P0 ;  /* 0x00000001ff007807 */ /* 0x000fe40000000000 */
[----:B------:R-:W-:Y:S01]  /*4b80*/  LOP3.LUT R32, R32, 0x1, RZ, 0x3c, !PT ;  /* 0x0000000120207812 */ /* 0x000fe200078e3cff */
[----:B------:R-:W-:Y:S01]  /*4b90*/  IMAD.U32 R10, RZ, RZ, UR9 ;  /* 0x00000009ff0a7e24 */ /* 0x000fe2000f8e00ff */
[----:B------:R-:W-:Y:S01]  /*4ba0*/  @!UP1 UIADD3 UR9, UPT, UPT, UR7, 0x58, URZ ;  /* 0x0000005807099890 */ /* 0x000fe2000fffe0ff */
[----:B------:R-:W-:Y:S02]  /*4bb0*/  LOP3.LUT R25, R25, R0, RZ, 0x3c, !PT ;  /* 0x0000000019197212 */ /* 0x000fe400078e3cff */
[----:B------:R-:W-:Y:S02]  /*4bc0*/  SEL R27, R27, RZ, P0 ;  /* 0x000000ff1b1b7207 */ /* 0x000fe40000000000 */
[----:B------:R-:W-:Y:S01]  /*4bd0*/  IMAD.U32 R11, RZ, RZ, UR8 ;  /* 0x00000008ff0b7e24 */ /* 0x000fe2000f8e00ff */
[----:B------:R-:W-:Y:S01]  /*4be0*/  @!P4 R2UR UR14, R10 ;  /* 0x000000000a0ec2ca */ /* 0x000fe200000e0000 */
[----:B------:R-:W-:Y:S01]  /*4bf0*/  @!UP1 UIADD3 UR8, UPT, UPT, UR7, 0x3200, URZ ;  /* 0x0000320007089890 */ /* 0x000fe2000fffe0ff */
[----:B------:R-:W-:Y:S02]  /*4c00*/  VOTEU.ALL UP1, P4 ;  /* 0x0000000000ff7886 */ /* 0x000fe40002020000 */
[----:B------:R-:W-:Y:S11]  /*4c10*/  @!P4 R2UR UR15, R11 ;  /* 0x000000000b0fc2ca */ /* 0x000ff600000e0000 */
[----:B------:R-:W-:Y:S02]  /*4c20*/  @!UPT UIADD3 URZ, UPT, UPT, URZ, URZ, URZ ;  /* 0x000000fffffff290 */ /* 0x000fe4000fffe0ff */
[----:B------:R2:W-:Y:S01]  /*4c30*/  @!UP1 UTMALDG.3D [UR8], [UR14], desc[UR18] ;  /* 0x000012080e0095b4 */ /* 0x0005e20008011000 */
[----:B------:R2:W-:Y:S01]  /*4c40*/  @!P4 SYNCS.ARRIVE.TRANS64.RED.A0TR RZ, [UR7+0x58], R23 ;  /* 0x00005817ffffc9a7 */ /* 0x0005e20008300407 */
[----:B------:R-:W-:Y:S01]  /*4c50*/  UPLOP3.LUT UP1, UPT, UPT, UPT, UPT, 0x80, 0x8 ;  /* 0x000000000008789c */ /* 0x000fe20003f2f070 */
[----:B------:R-:W-:Y:S01]  /*4c60*/  SYNCS.ARRIVE.TRANS64.RED.A1T0 RZ, [UR13], RZ ;  /* 0x000000ffffff79a7 */ /* 0x000fe2000810040d */
[----:B------:R-:W-:Y:S09]  /*4c70*/  @P3 BRA `(.L_x_78) ;  /* 0xfffffff000943947 */ /* 0x000ff2000383ffff */
[----:B------:R-:W-:-:S04]  /*4c80*/  SHF.L.U32 R3, R32, 0x1f, RZ ;  /* 0x0000001f20037819 */ /* 0x000fc800000006ff */
[----:B------:R-:W1:Y:S02]  /*4c90*/  SYNCS.PHASECHK.TRANS64.TRYWAIT P0, [UR7+0x60], R3 ;  /* 0x00006003ff0075a7 */ /* 0x000e640008001107 */
[----:B-1----:R-:W-:Y:S05]  /*4ca0*/  @!P0 BRA `(.L_x_79) ;  /* 0x0000003c005c8947 */ /* 0x002fea0003800000 */
.L_x_169:
[----:B------:R-:W3:Y:S02]  /*4cb0*/  SYNCS.PHASECHK.TRANS64.TRYWAIT P0, [UR7+0x68], R3 ;  /* 0x00006803ff0075a7 */ /* 0x000ee40008001107 */
[----:B---3--:R-:W-:Y:S05]  /*4cc0*/  @!P0 BRA `(.L_x_80) ;  /* 0x0000003c006c8947 */ /* 0x008fea0003800000 */
.L_x_171:
[----:B------:R-:W3:Y:S02]  /*4cd0*/  SYNCS.PHASECHK.TRANS64.TRYWAIT P0, [UR7+0x70], R3 ;  /* 0x00007003ff0075a7 */ /* 0x000ee40008001107 */
[----:B---3--:R-:W-:Y:S05]  /*4ce0*/  @!P0 BRA `(.L_x_81) ;  /* 0x0000003c007c8947 */ /* 0x008fea0003800000 */
.L_x_173:
[----:B-1----:R-:W-:-:S07]  /*4cf0*/  MOV R0, UR7 ;  /* 0x0000000700007c02 */ /* 0x002fce0008000f00 */
.L_x_82:
[----:B-1----:R-:W-:-:S04]  /*4d00*/  SHF.L.U32 R3, R32, 0x1f, RZ ;  /* 0x0000001f20037819 */ /* 0x002fc800000006ff */
[----:B------:R1:W3:Y:S03]  /*4d10*/  SYNCS.PHASECHK.TRANS64.TRYWAIT P0, [R0+URZ+0x78], R3 ;  /* 0x00007803000075a7 */ /* 0x0002e600080011ff */
[----:B---3--:R-:W-:Y:S05]  /*4d20*/  @!P0 NANOSLEEP.SYNCS 0x989680 ;  /* 0x009896800000895d */ /* 0x008fea0003900000 */
[----:B------:R-:W3:Y:S02]  /*4d30*/  @!P0 SYNCS.PHASECHK.TRANS64 P0, [R0+URZ+0x78], R3 ;  /* 0x00007803000085a7 */ /* 0x000ee400080010ff */
[----:B--23--:R-:W-:Y:S05]  /*4d40*/  @P0 EXIT ;  /* 0x000000000000094d */ /* 0x00cfea0003800000 */
[----:B------:R-:W-:Y:S05]  /*4d50*/  BRA `(.L_x_82) ;  /* 0xfffffffc00e87947 */ /* 0x000fea000383ffff */
.L_x_67:
[----:B------:R-:W-:-:S06]  /*4d60*/  UISETP.GE.AND UP1, UPT, UR8, 0x4, UPT ;  /* 0x000000040800788c */ /* 0x000fcc000bf26270 */
[----:B------:R-:W-:-:S13]  /*4d70*/  PLOP3.LUT P0, PT, PT, PT, UP1, 0x80, 0x8 ;  /* 0x000000000008781c */ /* 0x000fda0003f0f018 */
[----:B------:R-:W-:Y:S05]  /*4d80*/  @!P0 EXIT ;  /* 0x000000000000894d */ /* 0x000fea0003800000 */
[----:B------:R-:W-:Y:S01]  /*4d90*/  BAR.SYNC.DEFER_BLOCKING 0x6, 0xa0 ;  /* 0x0182800000007b1d */ /* 0x000fe20000010000 */
[C---:B------:R-:W-:Y:S01]  /*4da0*/  IMAD.SHL.U32 R7, R72.reuse, 0x20, RZ ;  /* 0x0000002048077824 */ /* 0x040fe200078e00ff */
[C---:B------:R-:W-:Y:S01]  /*4db0*/  LOP3.LUT P0, RZ, R72.reuse, 0x4, RZ, 0xc0, !PT ;  /* 0x0000000448ff7812 */ /* 0x040fe2000780c0ff */
[C---:B------:R-:W-:Y:S01]  /*4dc0*/  IMAD.SHL.U32 R64, R72.reuse, 0x10, RZ ;  /* 0x0000001048407824 */ /* 0x040fe200078e00ff */
[----:B------:R-:W-:Y:S01]  /*4dd0*/  CS2R R68, SRZ ;  /* 0x0000000000447805 */ /* 0x000fe2000001ff00 */
[C---:B------:R-:W-:Y:S01]  /*4de0*/  IMAD.SHL.U32 R5, R72.reuse, 0x4, RZ ;  /* 0x0000000448057824 */ /* 0x040fe200078e00ff */
[----:B------:R-:W-:Y:S02]  /*4df0*/  UMOV UR48, 0x400 ;  /* 0x0000040000307882 */ /* 0x000fe40000000000 */
[----:B------:R-:W1:Y:S01]  /*4e00*/  LDC R63, c[0x0][0x370] ;  /* 0x0000dc00ff3f7b82 */ /* 0x000e620000000800 */
[----:B------:R-:W-:Y:S01]  /*4e10*/  ULEA UR48, UR37, UR48, 0x18 ;  /* 0x0000003025307291 */ /* 0x000fe2000f8ec0ff */
[----:B------:R-:W-:Y:S01]  /*4e20*/  LOP3.LUT R0, R7, 0xc0, RZ, 0xc0, !PT ;  /* 0x000000c007007812 */ /* 0x000fe200078ec0ff */
[----:B------:R-:W-:Y:S01]  /*4e30*/  IMAD.U32 R32, R72, 0x10000, RZ ;  /* 0x0001000048207824 */ /* 0x000fe200078e00ff */
[----:B------:R-:W-:Y:S01]  /*4e40*/  LOP3.LUT R64, R64, 0x600, RZ, 0xc0, !PT ;  /* 0x0000060040407812 */ /* 0x000fe200078ec0ff */
[----:B------:R-:W-:Y:S01]  /*4e50*/  UIADD3 UR4, UPT, UPT, UR48, 0x200, URZ ;  /* 0x0000020030047890 */ /* 0x000fe2000fffe0ff */
[----:B------:R-:W-:Y:S01]  /*4e60*/  LOP3.LUT R5, R0, 0x18, R5, 0xf8, !PT ;  /* 0x0000001800057812 */ /* 0x000fe200078ef805 */
[----:B------:R-:W-:Y:S01]  /*4e70*/  IMAD.MOV.U32 R71, RZ, RZ, 0x20 ;  /* 0x00000020ff477424 */ /* 0x000fe200078e00ff */
[----:B------:R-:W2:Y:S01]  /*4e80*/  LDC R28, c[0x0][0xb0c] ;  /* 0x0002c300ff1c7b82 */ /* 0x000ea20000000800 */
[----:B------:R-:W-:Y:S01]  /*4e90*/  SHF.R.U32.HI R0, RZ, 0x1, R72 ;  /* 0x00000001ff007819 */ /* 0x000fe20000011648 */
[----:B------:R-:W-:Y:S01]  /*4ea0*/  IMAD.MOV.U32 R70, RZ, RZ, 0x1 ;  /* 0x00000001ff467424 */ /* 0x000fe200078e00ff */
[--C-:B------:R-:W-:Y:S01]  /*4eb0*/  LOP3.LUT R64, R64, 0x20, R7.reuse, 0xf8, !PT ;  /* 0x0000002040407812 */ /* 0x100fe200078ef807 */
[----:B------:R-:W-:Y:S01]  /*4ec0*/  IMAD.MOV.U32 R30, RZ, RZ, RZ ;  /* 0x000000ffff1e7224 */ /* 0x000fe200078e00ff */
[----:B------:R-:W-:Y:S01]  /*4ed0*/  LOP3.LUT R32, R32, 0x600000, RZ, 0xc0, !PT ;  /* 0x0060000020207812 */ /* 0x000fe200078ec0ff */
[----:B------:R-:W-:Y:S01]  /*4ee0*/  IMAD.MOV.U32 R75, RZ, RZ, RZ ;  /* 0x000000ffff4b7224 */ /* 0x000fe200078e00ff */
[----:B------:R-:W-:Y:S01]  /*4ef0*/  LOP3.LUT R5, R5, 0x8, R0, 0x78, !PT ;  /* 0x0000000805057812 */ /* 0x000fe200078e7800 */
[----:B------:R-:W4:Y:S01]  /*4f00*/  LDC R61, c[0x0][0xb20] ;  /* 0x0002c800ff3d7b82 */ /* 0x000f220000000800 */
[----:B------:R-:W3:Y:S01]  /*4f10*/  LDS R3, [UR48+0x140] ;  /* 0x00014030ff037984 */ /* 0x000ee20008000800 */
[----:B------:R-:W-:Y:S01]  /*4f20*/  LOP3.LUT R64, R64, 0x100, R7, 0xf8, !PT ;  /* 0x0000010040407812 */ /* 0x000fe200078ef807 */
[----:B------:R-:W-:Y:S01]  /*4f30*/  IMAD.U32 R66, RZ, RZ, UR4 ;  /* 0x00000004ff427e24 */ /* 0x000fe2000f8e00ff */
[----:B------:R-:W-:Y:S01]  /*4f40*/  LOP3.LUT R72, R72, 0x60, RZ, 0xc0, !PT ;  /* 0x0000006048487812 */ /* 0x000fe200078ec0ff */
[----:B------:R-:W1:Y:S01]  /*4f50*/  LDCU.64 UR52, c[0x0][0x348] ;  /* 0x00006900ff3477ac */ /* 0x000e620008000a00 */
[----:B------:R-:W-:-:S02]  /*4f60*/  LOP3.LUT R64, R64, R5, RZ, 0xfc, !PT ;  /* 0x0000000540407212 */ /* 0x000fc400078efcff */
[----:B------:R-:W1:Y:S01]  /*4f70*/  LDC R27, c[0x0][0xb30] ;  /* 0x0002cc00ff1b7b82 */ /* 0x000e620000000800 */
[----:B------:R-:W-:Y:S01]  /*4f80*/  SEL R71, R71, 0xffffffe0, !P0 ;  /* 0xffffffe047477807 */ /* 0x000fe20004000000 */
[----:B------:R-:W1:Y:S01]  /*4f90*/  LDCU.64 UR38, c[0x0][0x888] ;  /* 0x00011100ff2677ac */ /* 0x000e620008000a00 */
[----:B------:R-:W1:Y:S05]  /*4fa0*/  LDCU.64 UR44, c[0x0][0x890] ;  /* 0x00011200ff2c77ac */ /* 0x000e6a0008000a00 */
[----:B------:R-:W1:Y:S01]  /*4fb0*/  LDC.64 R56, c[0x0][0xb10] ;  /* 0x0002c400ff387b82 */ /* 0x000e620000000a00 */
[----:B------:R-:W-:Y:S01]  /*4fc0*/  UMOV UR49, URZ ;  /* 0x000000ff00317c82 */ /* 0x000fe20008000000 */
[----:B------:R-:W-:-:S06]  /*4fd0*/  UMOV UR51, URZ ;  /* 0x000000ff00337c82 */ /* 0x000fcc0008000000 */
[----:B------:R-:W1:Y:S08]  /*4fe0*/  LDC.64 R24, c[0x0][0xb18] ;  /* 0x0002c600ff187b82 */ /* 0x000e700000000a00 */
[----:B------:R-:W1:Y:S08]  /*4ff0*/  LDC.64 R22, c[0x0][0xb28] ;  /* 0x0002ca00ff167b82 */ /* 0x000e700000000a00 */
[----:B------:R-:W1:Y:S01]  /*5000*/  LDC.64 R54, c[0x0][0x8b0] ;  /* 0x00022c00ff367b82 */ /* 0x000e620000000a00 */
[----:B---3--:R-:W-:-:S07]  /*5010*/  IMAD.IADD R32, R3, 0x1, R32 ;  /* 0x0000000103207824 */ /* 0x008fce00078e0220 */
[----:B------:R-:W3:Y:S08]  /*5020*/  LDC.64 R52, c[0x0][0x8a8] ;  /* 0x00022a00ff347b82 */ /* 0x000ef00000000a00 */
[----:B--2-4-:R-:W1:Y:S02]  /*5030*/  LDC R62, c[0x0][0x374] ;  /* 0x0000dd00ff3e7b82 */ /* 0x014e640000000800 */
.L_x_126:
[C---:B------:R-:W-:Y:S02]  /*5040*/  LEA R0, R75.reuse, UR48, 0x3 ;  /* 0x000000304b007c11 */ /* 0x040fe4000f8e18ff */
[----:B------:R-:W-:Y:S02]  /*5050*/  SHF.L.U32 R3, R68, 0x1f, RZ ;  /* 0x0000001f44037819 */ /* 0x000fe400000006ff */
[----:B------:R-:W-:Y:S02]  /*5060*/  LEA R16, R75, UR48, 0x4 ;  /* 0x000000304b107c11 */ /* 0x000fe4000f8e20ff */
[----:B------:R-:W2:Y:S02]  /*5070*/  SYNCS.PHASECHK.TRANS64.TRYWAIT P0, [R0+URZ+0x90], R3 ;  /* 0x00009003000075a7 */ /* 0x000ea400080011ff */
[----:B-12---:R-:W-:Y:S05]  /*5080*/  @!P0 BRA `(.L_x_83) ;  /* 0x0000003800ac8947 */ /* 0x006fea0003800000 */
.L_x_174:
[----:B------:R-:W4:Y:S01]  /*5090*/  LDC.64 R12, c[0x0][0xb10] ;  /* 0x0002c400ff0c7b82 */ /* 0x000f220000000a00 */
[----:B------:R-:W3:Y:S01]  /*50a0*/  LDS.128 R16, [R16+0x120] ;  /* 0x0001200010107984 */ /* 0x000ee20000000c00 */
[----:B-1----:R-:W-:Y:S01]  /*50b0*/  ISETP.NE.AND P1, PT, R27, 0x1, PT ;  /* 0x000000011b00780c */ /* 0x002fe20003f25270 */
[----:B--2---:R-:W-:Y:S01]  /*50c0*/  VIADD R0, R0, 0xa0 ;  /* 0x000000a000007836 */ /* 0x004fe20000000000 */
[----:B------:R-:W-:Y:S04]  /*50d0*/  ISETP.GE.AND P0, PT, R26, 0x1, PT ;  /* 0x000000011a00780c */ /* 0x000fe80003f06270 */
[----:B------:R-:W1:Y:S01]  /*50e0*/  LDC.64 R10, c[0x0][0xb18] ;  /* 0x0002c600ff0a7b82 */ /* 0x000e620000000a00 */
[----:B------:R-:W-:Y:S01]  /*50f0*/  PRMT R0, RZ, 0x654, R0 ;  /* 0x00000654ff007816 */ /* 0x000fe20000000000 */
[----:B------:R-:W-:Y:S01]  /*5100*/  @!PT LDS RZ, [RZ] ;  /* 0x00000000fffff984 */ /* 0x000fe20000000800 */
[----:B------:R-:W-:Y:S01]  /*5110*/  @!PT LDS RZ, [RZ] ;  /* 0x00000000fffff984 */ /* 0x000fe20000000800 */
[----:B------:R-:W-:Y:S01]  /*5120*/  @!PT LDS RZ, [RZ] ;  /* 0x00000000fffff984 */ /* 0x000fe20000000800 */
[----:B------:R-:W-:Y:S01]  /*5130*/  @!PT LDS RZ, [RZ] ;  /* 0x00000000fffff984 */ /* 0x000fe20000000800 */
[----:B------:R2:W-:Y:S06]  /*5140*/  MEMBAR.ALL.CTA ;  /* 0x0000000000007992 */ /* 0x0005ec0000008000 */
[----:B--2---:R-:W2:Y:S01]  /*5150*/  FENCE.VIEW.ASYNC.S ;  /* 0x00000000000073c6 */ /* 0x004ea20000000000 */
[----:B------:R-:W1:Y:S08]  /*5160*/  @!P1 LDC R14, c[0x0][0xb20] ;  /* 0x0002c800ff0e9b82 */ /* 0x000e700000000800 */
[----:B------:R-:W1:Y:S01]  /*5170*/  @!P1 LDC R9, c[0x0][0xb0c] ;  /* 0x0002c300ff099b82 */ /* 0x000e620000000800 */
[----:B--2---:R2:W-:Y:S01]  /*5180*/  SYNCS.ARRIVE.TRANS64.RED.A1T0 RZ, [R0+URZ], RZ ;  /* 0x000000ff00ff79a7 */ /* 0x0045e200081004ff */
[----:B---3--:R-:W-:Y:S04]  /*5190*/  LOP3.LUT P4, RZ, R18, 0x1, RZ, 0xc0, !PT ;  /* 0x0000000112ff7812 */ /* 0x008fe8000788c0ff */
[----:B------:R-:W-:Y:S09]  /*51a0*/  P2R R73, PR, RZ, 0x10 ;  /* 0x00000010ff497803 */ /* 0x000ff20000000000 */
[----:B------:R-:W-:Y:S02]  /*51b0*/  @P4 MOV R31, R16 ;  /* 0x00000010001f4202 */ /* 0x000fe40000000f00 */
[----:B------:R-:W-:Y:S01]  /*51c0*/  @P4 LOP3.LUT R29, R17, 0xffff, RZ, 0xc0, !PT ;  /* 0x0000ffff111d4812 */ /* 0x000fe200078ec0ff */
[----:B--2-4-:R-:W-:Y:S06]  /*51d0*/  @!P0 BRA `(.L_x_84) ;  /* 0x0000000000a48947 */ /* 0x014fec0003800000 */
[----:B------:R-:W-:Y:S01]  /*51e0*/  IMAD.HI.U32 R36, R62, R25, RZ ;  /* 0x000000193e247227 */ /* 0x000fe200078e00ff */
[----:B------:R-:W-:Y:S02]  /*51f0*/  ISETP.NE.AND P0, PT, R24, 0x1, PT ;  /* 0x000000011800780c */ /* 0x000fe40003f05270 */
[----:B------:R-:W-:Y:S01]  /*5200*/  ISETP.NE.AND P2, PT, R26, 0x1, PT ;  /* 0x000000011a00780c */ /* 0x000fe20003f45270 */
[-C--:B------:R-:W-:Y:S01]  /*5210*/  IMAD.HI.U32 R34, R63, R56.reuse, RZ ;  /* 0x000000383f227227 */ /* 0x080fe200078e00ff */
[----:B------:R-:W-:Y:S02]  /*5220*/  SHF.R.U32.HI R37, RZ, R61, R36 ;  /* 0x0000003dff257219 */ /* 0x000fe40000011624 */
[----:B------:R-:W-:Y:S01]  /*5230*/  ISETP.NE.AND P3, PT, R28, 0x1, PT ;  /* 0x000000011c00780c */ /* 0x000fe20003f65270 */
[----:B------:R-:W-:Y:S01]  /*5240*/  IMAD.HI.U32 R40, R29, R25, RZ ;  /* 0x000000191d287227 */ /* 0x000fe200078e00ff */
[----:B------:R-:W-:Y:S02]  /*5250*/  SHF.R.U32.HI R34, RZ, R57, R34 ;  /* 0x00000039ff227219 */ /* 0x000fe40000011622 */
[----:B------:R-:W-:Y:S01]  /*5260*/  SEL R3, R62, R37, !P0 ;  /* 0x000000253e037207 */ /* 0x000fe20004000000 */
[----:B------:R-:W-:Y:S01]  /*5270*/  IMAD.HI.U32 R38, R31, R56, RZ ;  /* 0x000000381f267227 */ /* 0x000fe200078e00ff */
[----:B------:R-:W-:Y:S03]  /*5280*/  SEL R7, R63, R34, !P3 ;  /* 0x000000223f077207 */ /* 0x000fe60005800000 */
[-C--:B------:R-:W-:Y:S01]  /*5290*/  IMAD.HI.U32 R34, R3, R22.reuse, RZ ;  /* 0x0000001603227227 */ /* 0x080fe200078e00ff */
[----:B------:R-:W-:Y:S03]  /*52a0*/  SHF.R.U32.HI R38, RZ, R57, R38 ;  /* 0x00000039ff267219 */ /* 0x000fe60000011626 */
[----:B------:R-:W-:Y:S01]  /*52b0*/  IMAD.HI.U32 R36, R7, R22, RZ ;  /* 0x0000001607247227 */ /* 0x000fe200078e00ff */
[----:B------:R-:W-:Y:S02]  /*52c0*/  @P2 SHF.R.U32.HI R3, RZ, R23, R34 ;  /* 0x00000017ff032219 */ /* 0x000fe40000011622 */
[----:B------:R-:W-:Y:S02]  /*52d0*/  SHF.R.U32.HI R34, RZ, R61, R40 ;  /* 0x0000003dff227219 */ /* 0x000fe40000011628 */
[----:B------:R-:W-:Y:S01]  /*52e0*/  @P2 SHF.R.U32.HI R7, RZ, R23, R36 ;  /* 0x00000017ff072219 */ /* 0x000fe20000011624 */
[C---:B------:R-:W-:Y:S01]  /*52f0*/  IMAD R2, R26.reuse, R3, RZ ;  /* 0x000000031a027224 */ /* 0x040fe200078e02ff */
[----:B------:R-:W-:Y:S02]  /*5300*/  SEL R5, R29, R34, !P0 ;  /* 0x000000221d057207 */ /* 0x000fe40004000000 */
[----:B------:R-:W-:Y:S01]  /*5310*/  SEL R3, R31, R38, !P3 ;  /* 0x000000261f037207 */ /* 0x000fe20005800000 */
[----:B------:R-:W-:Y:S01]  /*5320*/  IMAD R4, R26, R7, RZ ;  /* 0x000000071a047224 */ /* 0x000fe200078e02ff */
[C---:B------:R-:W-:Y:S01]  /*5330*/  ISETP.GE.AND P0, PT, R5.reuse, R2, PT ;  /* 0x000000020500720c */ /* 0x040fe20003f06270 */
[----:B------:R-:W-:Y:S03]  /*5340*/  IMAD.HI.U32 R6, R5, R22, RZ ;  /* 0x0000001605067227 */ /* 0x000fe600078e00ff */
[----:B------:R-:W-:Y:S01]  /*5350*/  ISETP.GE.OR P0, PT, R3, R4, P0 ;  /* 0x000000040300720c */ /* 0x000fe20000706670 */
[----:B------:R-:W-:Y:S01]  /*5360*/  IMAD.MOV R4, RZ, RZ, -R3 ;  /* 0x000000ffff047224 */ /* 0x000fe200078e0a03 */
[-C--:B------:R-:W-:Y:S03]  /*5370*/  SHF.R.U32.HI R6, RZ, R23.reuse, R6 ;  /* 0x00000017ff067219 */ /* 0x080fe60000011606 */
[----:B------:R-:W-:Y:S01]  /*5380*/  IMAD R31, R28, R4, R31 ;  /* 0x000000041c1f7224 */ /* 0x000fe200078e021f */
[----:B------:R-:W-:Y:S05]  /*5390*/  SEL R15, R5, R6, !P2 ;  /* 0x00000006050f7207 */ /* 0x000fea0005000000 */
[----:B------:R-:W-:Y:S02]  /*53a0*/  IMAD.MOV R6, RZ, RZ, -R15 ;  /* 0x000000ffff067224 */ /* 0x000fe400078e0a0f */
[C---:B------:R-:W-:Y:S04]  /*53b0*/  @!P0 IMAD.HI.U32 R2, R3.reuse, R22, RZ ;  /* 0x0000001603028227 */ /* 0x040fe800078e00ff */
[----:B------:R-:W-:Y:S01]  /*53c0*/  IMAD R6, R26, R6, R5 ;  /* 0x000000061a067224 */ /* 0x000fe200078e0205 */
[----:B------:R-:W-:Y:S04]  /*53d0*/  @!P0 SHF.R.U32.HI R2, RZ, R23, R2 ;  /* 0x00000017ff028219 */ /* 0x000fe80000011602 */
[----:B------:R-:W-:Y:S02]  /*53e0*/  @!P0 SEL R0, R3, R2, !P2 ;  /* 0x0000000203008207 */ /* 0x000fe40005000000 */
[----:B------:R-:W-:Y:S02]  /*53f0*/  IADD3 R2, PT, PT, -R5, RZ, RZ ;  /* 0x000000ff05027210 */ /* 0x000fe40007ffe1ff */
[----:B------:R-:W-:Y:S01]  /*5400*/  @!P0 IADD3 R8, PT, PT, R15, -R0, RZ ;  /* 0x800000000f088210 */ /* 0x000fe20007ffe0ff */
[----:B------:R-:W-:Y:S02]  /*5410*/  @!P0 IMAD R0, R7, R6, R0 ;  /* 0x0000000607008224 */ /* 0x000fe400078e0200 */
[----:B------:R-:W-:Y:S02]  /*5420*/  IMAD R29, R24, R2, R29 ;  /* 0x00000002181d7224 */ /* 0x000fe400078e021d */
[----:B------:R-:W-:Y:S02]  /*5430*/  @!P0 IMAD R5, R8, R26, R3 ;  /* 0x0000001a08058224 */ /* 0x000fe400078e0203 */
[----:B------:R-:W-:Y:S04]  /*5440*/  @!P0 IMAD.MOV.U32 R3, RZ, RZ, R0 ;  /* 0x000000ffff038224 */ /* 0x000fe800078e0000 */
[----:B------:R-:W-:Y:S02]  /*5450*/  IMAD R31, R3, R28, R31 ;  /* 0x0000001c031f7224 */ /* 0x000fe400078e021f */
[----:B------:R-:W-:Y:S07]  /*5460*/  IMAD R29, R5, R24, R29 ;  /* 0x00000018051d7224 */ /* 0x000fee00078e021d */
.L_x_84:
[----:B-1----:R-:W-:Y:S01]  /*5470*/  @!P1 ISETP.NE.AND P0, PT, R10, 0x1, PT ;  /* 0x000000010a00980c */ /* 0x002fe20003f05270 */
[----:B------:R-:W-:Y:S01]  /*5480*/  @!P1 IMAD.HI.U32 R3, R29, R11, RZ ;  /* 0x0000000b1d039227 */ /* 0x000fe200078e00ff */
[----:B------:R-:W-:Y:S01]  /*5490*/  R2UR UR42, R21 ;  /* 0x00000000152a72ca */ /* 0x000fe200000e0000 */
[----:B------:R-:W-:Y:S01]  /*54a0*/  BSSY.RECONVERGENT B6, `(.L_x_85) ;  /* 0x0000031000067945 */ /* 0x000fe20003800200 */
[----:B------:R-:W-:Y:S01]  /*54b0*/  R2UR UR41, R20 ;  /* 0x00000000142972ca */ /* 0x000fe200000e0000 */
[----:B------:R-:W-:Y:S01]  /*54c0*/  @!P1 IMAD.HI.U32 R0, R31, R12, RZ ;  /* 0x0000000c1f009227 */ /* 0x000fe200078e00ff */
[----:B------:R-:W-:Y:S02]  /*54d0*/  @!P1 SHF.R.U32.HI R2, RZ, R14, R3 ;  /* 0x0000000eff029219 */ /* 0x000fe40000011603 */
[----:B------:R-:W-:Y:S01]  /*54e0*/  @!P1 ISETP.NE.AND P2, PT, R9, 0x1, PT ;  /* 0x000000010900980c */ /* 0x000fe20003f45270 */
[----:B------:R-:W-:Y:S01]  /*54f0*/  VIADD R75, R75, 0x1 ;  /* 0x000000014b4b7836 */ /* 0x000fe20000000000 */
[----:B------:R-:W-:Y:S02]  /*5500*/  @!P1 SEL R2, R29, R2, !P0 ;  /* 0x000000021d029207 */ /* 0x000fe40004000000 */
[----:B------:R-:W-:Y:S02]  /*5510*/  @!P1 SHF.R.U32.HI R0, RZ, R13, R0 ;  /* 0x0000000dff009219 */ /* 0x000fe40000011600 */
[----:B------:R-:W-:Y:S01]  /*5520*/  LOP3.LUT P0, RZ, R66, 0x1b0, RZ, 0xc0, !PT ;  /* 0x000001b042ff7812 */ /* 0x000fe2000780c0ff */
[----:B------:R-:W-:Y:S01]  /*5530*/  USHF.L.U32 UR42, UR42, 0x6, URZ ;  /* 0x000000062a2a7899 */ /* 0x000fe200080006ff */
[----:B------:R-:W-:Y:S01]  /*5540*/  @!P1 SEL R3, R31, R0, !P2 ;  /* 0x000000001f039207 */ /* 0x000fe20005000000 */
[----:B------:R-:W-:Y:S01]  /*5550*/  USHF.L.U32 UR41, UR41, 0x7, URZ ;  /* 0x0000000729297899 */ /* 0x000fe200080006ff */
[----:B------:R-:W-:Y:S03]  /*5560*/  @P4 SHF.R.U32.HI R67, RZ, 0x10, R17 ;  /* 0x00000010ff434819 */ /* 0x000fe60000011611 */
[----:B------:R-:W-:Y:S02]  /*5570*/  @!P1 IMAD.IADD R0, R2, 0x1, -R3 ;  /* 0x0000000102009824 */ /* 0x000fe400078e0a03 */
[----:B------:R-:W-:Y:S02]  /*5580*/  @!P1 IMAD.IADD R2, R3, 0x1, -R2 ;  /* 0x0000000103029824 */ /* 0x000fe400078e0a02 */
[----:B------:R-:W-:Y:S02]  /*5590*/  @!P1 IMAD R31, R0, R9, R31 ;  /* 0x00000009001f9224 */ /* 0x000fe400078e021f */
[----:B------:R-:W-:Y:S01]  /*55a0*/  @!P1 IMAD R29, R2, R10, R29 ;  /* 0x0000000a021d9224 */ /* 0x000fe200078e021d */
[----:B------:R-:W-:Y:S06]  /*55b0*/  @!P0 BRA `(.L_x_86) ;  /* 0x00000000007c8947 */ /* 0x000fec0003800000 */
[----:B------:R-:W1:Y:S01]  /*55c0*/  LDCU.64 UR8, c[0x4][0x80] ;  /* 0x01001000ff0877ac */ /* 0x000e620008000a00 */
[----:B------:R-:W-:Y:S01]  /*55d0*/  MOV R2, 0x0 ;  /* 0x0000000000027802 */ /* 0x000fe20000000f00 */
[----:B------:R-:W-:Y:S02]  /*55e0*/  HFMA2 R12, -RZ, RZ, 0, 5.9604644775390625e-08 ;  /* 0x00000001ff0c7431 */ /* 0x000fe400000001ff */
[----:B------:R-:W-:Y:S01]  /*55f0*/  IMAD.MOV.U32 R8, RZ, RZ, 0x70 ;  /* 0x00000070ff087424 */ /* 0x000fe200078e00ff */
[----:B------:R2:W3:Y:S01]  /*5600*/  LDC.64 R14, c[0x4][R2] ;  /* 0x01000000020e7b82 */ /* 0x0004e20000000a00 */
[----:B------:R-:W4:Y:S01]  /*5610*/  LDCU.64 UR6, c[0x4][0x88] ;  /* 0x01001100ff0677ac */ /* 0x000f220008000a00 */
[----:B------:R-:W-:Y:S01]  /*5620*/  IMAD.MOV.U32 R13, RZ, RZ, RZ ;  /* 0x000000ffff0d7224 */ /* 0x000fe200078e00ff */
[----:B------:R-:W2:Y:S01]  /*5630*/  LDCU.64 UR4, c[0x4][0x8] ;  /* 0x01000100ff0477ac */ /* 0x000ea20008000a00 */
[----:B-1----:R-:W-:Y:S01]  /*5640*/  MOV R5, UR9 ;  /* 0x0000000900057c02 */ /* 0x002fe20008000f00 */
[----:B------:R-:W-:Y:S01]  /*5650*/  IMAD.U32 R4, RZ, RZ, UR8 ;  /* 0x00000008ff047e24 */ /* 0x000fe2000f8e00ff */
[----:B----4-:R-:W-:Y:S01]  /*5660*/  MOV R7, UR7 ;  /* 0x0000000700077c02 */ /* 0x010fe20008000f00 */
[----:B------:R-:W-:Y:S01]  /*5670*/  IMAD.U32 R6, RZ, RZ, UR6 ;  /* 0x00000006ff067e24 */ /* 0x000fe2000f8e00ff */
[----:B--2---:R-:W-:Y:S01]  /*5680*/  MOV R11, UR5 ;  /* 0x00000005000b7c02 */ /* 0x004fe20008000f00 */
[----:B------:R-:W-:Y:S02]  /*5690*/  IMAD.U32 R10, RZ, RZ, UR4 ;  /* 0x00000004ff0a7e24 */ /* 0x000fe4000f8e00ff */
[----:B------:R-:W-:Y:S07]  /*56a0*/  LEPC R20, `(.L_x_87) ;  /* 0x000000001014794e */ /* 0x000fee0000000000 */
[----:B---3-5:R-:W-:Y:S05]  /*56b0*/  CALL.ABS.NOINC R14 ;  /* 0x000000000e007343 */ /* 0x028fea0003c00000 */
.L_x_87:
[----:B------:R-:W1:Y:S01]  /*56c0*/  LDCU.64 UR8, c[0x4][0x80] ;  /* 0x01001000ff0877ac */ /* 0x000e620008000a00 */
[----:B------:R-:W2:Y:S01]  /*56d0*/  LDC.64 R2, c[0x4][R2] ;  /* 0x0100000002027b82 */ /* 0x000ea20000000a00 */
[----:B------:R-:W-:Y:S02]  /*56e0*/  HFMA2 R12, -RZ, RZ, 0, 5.9604644775390625e-08 ;  /* 0x00000001ff0c7431 */ /* 0x000fe400000001ff */
[----:B------:R-:W-:Y:S02]  /*56f0*/  IMAD.MOV.U32 R8, RZ, RZ, 0x70 ;  /* 0x00000070ff087424 */ /* 0x000fe400078e00ff */
[----:B------:R-:W-:Y:S01]  /*5700*/  IMAD.MOV.U32 R13, RZ, RZ, RZ ;  /* 0x000000ffff0d7224 */ /* 0x000fe200078e00ff */
[----:B------:R-:W3:Y:S01]  /*5710*/  LDCU.64 UR6, c[0x4][0x88] ;  /* 0x01001100ff0677ac */ /* 0x000ee20008000a00 */
[----:B------:R-:W4:Y:S01]  /*5720*/  LDCU.64 UR4, c[0x4][0x8] ;  /* 0x01000100ff0477ac */ /* 0x000f220008000a00 */
[----:B-1----:R-:W-:Y:S02]  /*5730*/  MOV R4, UR8 ;  /* 0x0000000800047c02 */ /* 0x002fe40008000f00 */
[----:B------:R-:W-:Y:S02]  /*5740*/  MOV R5, UR9 ;  /* 0x0000000900057c02 */ /* 0x000fe40008000f00 */
[----:B---3--:R-:W-:Y:S01]  /*5750*/  MOV R7, UR7 ;  /* 0x0000000700077c02 */ /* 0x008fe20008000f00 */
[----:B------:R-:W-:Y:S01]  /*5760*/  IMAD.U32 R6, RZ, RZ, UR6 ;  /* 0x00000006ff067e24 */ /* 0x000fe2000f8e00ff */
[----:B----4-:R-:W-:Y:S01]  /*5770*/  MOV R11, UR5 ;  /* 0x00000005000b7c02 */ /* 0x010fe20008000f00 */
[----:B------:R-:W-:Y:S02]  /*5780*/  IMAD.U32 R10, RZ, RZ, UR4 ;  /* 0x00000004ff0a7e24 */ /* 0x000fe4000f8e00ff */
[----:B------:R-:W-:Y:S07]  /*5790*/  LEPC R20, `(.L_x_86) ;  /* 0x000000001014794e */ /* 0x000fee0000000000 */
[----:B--2---:R-:W-:Y:S05]  /*57a0*/  CALL.ABS.NOINC R2 ;  /* 0x0000000002007343 */ /* 0x004fea0003c00000 */
.L_x_86:
[----:B------:R-:W-:Y:S05]  /*57b0*/  BSYNC.RECONVERGENT B6 ;  /* 0x0000000000067941 */ /* 0x000fea0003800200 */
.L_x_85:
[----:B------:R-:W-:Y:S01]  /*57c0*/  ISETP.NE.U32.AND P4, PT, R54, RZ, PT ;  /* 0x000000ff3600720c */ /* 0x000fe20003f85070 */
[----:B------:R-:W-:Y:S01]  /*57d0*/  UISETP.NE.AND UP2, UPT, UR50, URZ, UPT ;  /* 0x000000ff3200728c */ /* 0x000fe2000bf45270 */
[----:B------:R-:W-:Y:S01]  /*57e0*/  ISETP.NE.U32.AND P2, PT, RZ, UR38, PT ;  /* 0x00000026ff007c0c */ /* 0x000fe2000bf45070 */
[----:B------:R-:W-:Y:S01]  /*57f0*/  UISETP.NE.U32.AND UP1, UPT, UR44, URZ, UPT ;  /* 0x000000ff2c00728c */ /* 0x000fe2000bf25070 */
[----:B------:R-:W-:Y:S01]  /*5800*/  ISETP.NE.AND.EX P4, PT, R55, RZ, PT, P4 ;  /* 0x000000ff3700720c */ /* 0x000fe20003f85340 */
[----:B------:R-:W-:Y:S01]  /*5810*/  UPLOP3.LUT UP0, UPT, UPT, UPT, UPT, 0x40, 0x4 ;  /* 0x000000000004789c */ /* 0x000fe20003f0e870 */
[----:B------:R-:W-:Y:S01]  /*5820*/  ISETP.NE.AND.EX P2, PT, RZ, UR39, PT, P2 ;  /* 0x00000027ff007c0c */ /* 0x000fe2000bf45320 */
[----:B------:R-:W-:Y:S01]  /*5830*/  UISETP.NE.AND.EX UP1, UPT, UR45, URZ, UPT, UP1 ;  /* 0x000000ff2d00728c */ /* 0x000fe2000bf25310 */
[----:B------:R-:W-:Y:S04]  /*5840*/  PLOP3.LUT P1, PT, PT, PT, UP2, 0x80, 0x8 ;  /* 0x000000000008781c */ /* 0x000fe80003f2f028 */
[----:B------:R-:W-:Y:S06]  /*5850*/  @UP2 UPLOP3.LUT UP0, UPT, UPT, UPT, UP1, 0x80, 0x8 ;  /* 0x000000000008289c */ /* 0x000fec0003f0f010 */
[----:B------:R-:W-:Y:S01]  /*5860*/  PLOP3.LUT P0, PT, PT, PT, UP0, 0x80, 0x8 ;  /* 0x000000000008781c */ /* 0x000fe20003f0f008 */
[----:B------:R-:W-:Y:S01]  /*5870*/  @!UPT UIADD3 URZ, UPT, UPT, URZ, URZ, URZ ;  /* 0x000000fffffff290 */ /* 0x000fe2000fffe0ff */
[----:B------:R-:W-:Y:S11]  /*5880*/  BRA.U !UP1, `(.L_x_88) ;  /* 0x0000000109387547 */ /* 0x000ff6000b800000 */
[----:B------:R-:W-:Y:S01]  /*5890*/  UISETP.NE.U32.AND UP0, UPT, UR38, URZ, UPT ;  /* 0x000000ff2600728c */ /* 0x000fe2000bf05070 */
[----:B------:R-:W-:Y:S02]  /*58a0*/  HFMA2 R0, -RZ, RZ, 0, 5.9604644775390625e-08 ;  /* 0x00000001ff007431 */ /* 0x000fe400000001ff */
[----:B------:R-:W-:Y:S01]  /*58b0*/  IMAD.MOV.U32 R59, RZ, RZ, 0x1 ;  /* 0x00000001ff3b7424 */ /* 0x000fe200078e00ff */
[----:B------:R-:W-:Y:S06]  /*58c0*/  UISETP.NE.AND.EX UP0, UPT, UR39, URZ, UPT, UP0 ;  /* 0x000000ff2700728c */ /* 0x000fec000bf05300 */
[----:B------:R-:W-:Y:S05]  /*58d0*/  PLOP3.LUT P3, PT, PT, PT, UP0, 0x80, 0x8 ;  /* 0x000000000008781c */ /* 0x000fea0003f6f008 */
[----:B------:R-:W1:Y:S01]  /*58e0*/  @UP0 LDCU.64 UR6, c[0x0][0x888] ;  /* 0x00011100ff0607ac */ /* 0x000e620008000a00 */
[----:B------:R-:W-:Y:S07]  /*58f0*/  @UP0 UIMAD UR4, UR36, UR44, URZ ;  /* 0x0000002c240402a4 */ /* 0x000fee000f8e02ff */
[----:B------:R-:W-:Y:S01]  /*5900*/  @!P3 PRMT R59, R0, 0x7610, R59 ;  /* 0x00007610003bb816 */ /* 0x000fe2000000003b */
[----:B-1----:R-:W-:Y:S03]  /*5910*/  @UP0 UIMAD.WIDE UR6, UR4, 0x4, UR6 ;  /* 0x00000004040608a5 */ /* 0x002fe6000f8e0206 */
[----:B------:R-:W1:Y:S03]  /*5920*/  @!UP0 LDCU UR4, c[0x0][0x880] ;  /* 0x00011000ff0487ac */ /* 0x000e660008000800 */
[----:B------:R-:W-:Y:S01]  /*5930*/  IMAD.U32 R2, RZ, RZ, UR6 ;  /* 0x00000006ff027e24 */ /* 0x000fe2000f8e00ff */
[----:B------:R-:W-:Y:S05]  /*5940*/  MOV R3, UR7 ;  /* 0x0000000700037c02 */ /* 0x000fea0008000f00 */
[----:B-----5:R2:W5:Y:S02]  /*5950*/  @P3 LDG.E R35, desc[UR46][R2.64] ;  /* 0x0000002e02233981 */ /* 0x020564000c1e1900 */
[----:B-12---:R-:W-:Y:S02]  /*5960*/  @!P3 IMAD.U32 R35, RZ, RZ, UR4 ;  /* 0x00000004ff23be24 */ /* 0x006fe4000f8e00ff */
.L_x_88:
[----:B------:R-:W-:Y:S05]  /*5970*/  @!P4 BRA `(.L_x_89) ;  /* 0x000000000020c947 */ /* 0x000fea0003800000 */
[----:B------:R-:W-:Y:S04]  /*5980*/  ISETP.NE.U32.AND P3, PT, R52, RZ, PT ;  /* 0x000000ff3400720c */ /* 0x000fe80003f65070 */
[----:B------:R-:W-:Y:S11]  /*5990*/  ISETP.NE.AND.EX P3, PT, R53, RZ, PT, P3 ;  /* 0x000000ff3500720c */ /* 0x000ff60003f65330 */
[----:B------:R-:W-:Y:S02]  /*59a0*/  @!UPT UIADD3 URZ, UPT, UPT, URZ, URZ, URZ ;  /* 0x000000fffffff290 */ /* 0x000fe4000fffe0ff */
[----:B------:R-:W1:Y:S01]  /*59b0*/  @P3 LDC.64 R2, c[0x0][0x8a8] ;  /* 0x00022a00ff023b82 */ /* 0x000e620000000a00 */
[----:B------:R-:W-:Y:S04]  /*59c0*/  @P3 IMAD R0, R54, UR36, RZ ;  /* 0x0000002436003c24 */ /* 0x000fe8000f8e02ff */
[----:B-1----:R-:W-:Y:S05]  /*59d0*/  @P3 IMAD.WIDE R2, R0, 0x4, R2 ;  /* 0x0000000400023825 */ /* 0x002fea00078e0202 */
[----:B-----5:R1:W5:Y:S02]  /*59e0*/  @P3 LDG.E R33, desc[UR46][R2.64] ;  /* 0x0000002e02213981 */ /* 0x020364000c1e1900 */
[----:B-1----:R-:W2:Y:S02]  /*59f0*/  @!P3 LDC R33, c[0x0][0x8a0] ;  /* 0x00022800ff21bb82 */ /* 0x002ea40000000800 */
.L_x_89:
[----:B-----5:R-:W-:Y:S01]  /*5a00*/  FSETP.NEU.AND P3, PT, R35, RZ, PT ;  /* 0x000000ff2300720b */ /* 0x020fe20003f6d000 */
[----:B------:R-:W-:Y:S01]  /*5a10*/  IMAD.SHL.U32 R80, R64, 0x2, RZ ;  /* 0x0000000240507824 */ /* 0x000fe200078e00ff */
[----:B------:R-:W-:Y:S01]  /*5a20*/  SEL R7, RZ, 0xffffffff, P2 ;  /* 0xffffffffff077807 */ /* 0x000fe20001000000 */
[----:B------:R-:W-:Y:S01]  /*5a30*/  BSSY B1, `(.L_x_90) ;  /* 0x0000036000017945 */ /* 0x000fe20003800000 */
[----:B------:R-:W-:Y:S01]  /*5a40*/  @P1 LOP3.LUT P2, RZ, R59, 0xff, RZ, 0xc0, !PT ;  /* 0x000000ff3bff1812 */ /* 0x000fe2000784c0ff */
[----:B------:R-:W-:Y:S01]  /*5a50*/  VIADD R78, R80, UR48 ;  /* 0x00000030504e7c36 */ /* 0x000fe20008000000 */
[----:B------:R-:W-:Y:S01]  /*5a60*/  @P1 SEL R2, RZ, 0xffffffff, P3 ;  /* 0xffffffffff021807 */ /* 0x000fe20001800000 */
[----:B------:R-:W-:Y:S01]  /*5a70*/  IMAD.MOV.U32 R81, RZ, RZ, 0x1 ;  /* 0x00000001ff517424 */ /* 0x000fe200078e00ff */
[----:B------:R-:W-:Y:S01]  /*5a80*/  LOP3.LUT R70, R70, 0x1, RZ, 0x3c, !PT ;  /* 0x0000000146467812 */ /* 0x000fe200078e3cff */
[----:B------:R-:W-:Y:S01]  /*5a90*/  IMAD.MOV.U32 R39, RZ, RZ, RZ ;  /* 0x000000ffff277224 */ /* 0x000fe200078e00ff */
[----:B------:R-:W-:Y:S02]  /*5aa0*/  @P0 SEL R2, R7, R2, !P2 ;  /* 0x0000000207020207 */ /* 0x000fe40005000000 */
[----:B------:R-:W-:Y:S02]  /*5ab0*/  CS2R R50, SRZ ;  /* 0x0000000000327805 */ /* 0x000fe4000001ff00 */
[----:B------:R-:W-:Y:S02]  /*5ac0*/  LEA R79, R30, UR48, 0x3 ;  /* 0x000000301e4f7c11 */ /* 0x000fe4000f8e18ff */
[----:B------:R-:W-:Y:S02]  /*5ad0*/  CS2R R48, SRZ ;  /* 0x0000000000307805 */ /* 0x000fe4000001ff00 */
[----:B------:R-:W-:Y:S02]  /*5ae0*/  @P1 LOP3.LUT R2, R2, 0x1, RZ, 0xc0, !PT ;  /* 0x0000000102021812 */ /* 0x000fe400078ec0ff */
[----:B------:R-:W-:Y:S02]  /*5af0*/  CS2R R42, SRZ ;  /* 0x00000000002a7805 */ /* 0x000fe4000001ff00 */
[----:B------:R-:W-:Y:S02]  /*5b00*/  SHF.L.U32 R0, R69, 0x1f, RZ ;  /* 0x0000001f45007819 */ /* 0x000fe400000006ff */
[----:B------:R-:W-:Y:S02]  /*5b10*/  CS2R R40, SRZ ;  /* 0x0000000000287805 */ /* 0x000fe4000001ff00 */
[----:B------:R-:W-:Y:S01]  /*5b20*/  ISETP.NE.U32.OR P5, PT, R2, 0x1, !P1 ;  /* 0x000000010200780c */ /* 0x000fe20004fa5470 */
[----:B------:R-:W-:Y:S01]  /*5b30*/  IMAD.IADD R77, R71, 0x1, R78 ;  /* 0x00000001474d7824 */ /* 0x000fe200078e024e */
[----:B------:R-:W-:Y:S02]  /*5b40*/  PLOP3.LUT P2, PT, PT, PT, UP1, 0x80, 0x8 ;  /* 0x000000000008781c */ /* 0x000fe40003f4f018 */
[----:B------:R-:W-:Y:S02]  /*5b50*/  LEA.HI R5, R30, R30, RZ, 0x1 ;  /* 0x0000001e1e057211 */ /* 0x000fe400078f08ff */
[----:B------:R-:W-:Y:S02]  /*5b60*/  LOP3.LUT P4, R74, R59, 0xff, RZ, 0xc0, !PT ;  /* 0x000000ff3b4a7812 */ /* 0x000fe4000788c0ff */
[----:B------:R-:W-:Y:S01]  /*5b70*/  SEL R2, RZ, 0xffffffff, P3 ;  /* 0xffffffffff027807 */ /* 0x000fe20001800000 */
[C---:B------:R-:W-:Y:S01]  /*5b80*/  IMAD.SHL.U32 R3, R5.reuse, 0x40, RZ ;  /* 0x0000004005037824 */ /* 0x040fe200078e00ff */
[----:B------:R-:W-:Y:S02]  /*5b90*/  LOP3.LUT R5, R5, 0xffe, RZ, 0xc0, !PT ;  /* 0x00000ffe05057812 */ /* 0x000fe400078ec0ff */
[----:B------:R-:W-:Y:S02]  /*5ba0*/  P2R R76, PR, RZ, 0x20 ;  /* 0x00000020ff4c7803 */ /* 0x000fe40000000000 */
[----:B------:R-:W-:Y:S01]  /*5bb0*/  @P5 SHF.L.U32 R4, R70, 0x1f, RZ ;  /* 0x0000001f46045819 */ /* 0x000fe200000006ff */
[----:B------:R-:W-:Y:S01]  /*5bc0*/  IMAD.IADD R34, R30, 0x1, -R5 ;  /* 0x000000011e227824 */ /* 0x000fe200078e0a05 */
[----:B------:R-:W-:Y:S02]  /*5bd0*/  @P2 SEL R2, R7, R2, !P4 ;  /* 0x0000000207022207 */ /* 0x000fe40006000000 */
[----:B------:R-:W1:Y:S01]  /*5be0*/  @P5 SYNCS.PHASECHK.TRANS64.TRYWAIT P1, [UR48+0x40], R4 ;  /* 0x00004004ff0055a7 */ /* 0x000e620008021130 */
[----:B------:R-:W-:Y:S02]  /*5bf0*/  LOP3.LUT R3, R3, 0xffffff80, RZ, 0xc0, !PT ;  /* 0xffffff8003037812 */ /* 0x000fe400078ec0ff */
[----:B------:R-:W-:Y:S03]  /*5c00*/  LOP3.LUT R2, R2, 0x1, RZ, 0xc0, !PT ;  /* 0x0000000102027812 */ /* 0x000fe600078ec0ff */
[----:B------:R-:W-:Y:S01]  /*5c10*/  IMAD.IADD R3, R32, 0x1, R3 ;  /* 0x0000000120037824 */ /* 0x000fe200078e0203 */
[----:B------:R-:W-:Y:S03]  /*5c20*/  ISETP.NE.U32.AND P2, PT, R2, 0x1, PT ;  /* 0x000000010200780c */ /* 0x000fe60003f45070 */
[----:B------:R-:W-:Y:S01]  /*5c30*/  IMAD R34, R34, 0x100000, R3 ;  /* 0x0010000022227824 */ /* 0x000fe200078e0203 */
[----:B------:R-:W-:Y:S01]  /*5c40*/  P2R R82, PR, RZ, 0x4 ;  /* 0x00000004ff527803 */ /* 0x000fe20000000000 */
[----:B------:R3:W4:Y:S01]  /*5c50*/  SYNCS.PHASECHK.TRANS64.TRYWAIT P0, [R79+URZ+0xb0], R0 ;  /* 0x0000b0004f0075a7 */ /* 0x00072200080011ff */
[----:B-1----:R-:W-:Y:S01]  /*5c60*/  @P5 SEL R81, RZ, 0x1, !P1 ;  /* 0x00000001ff515807 */ /* 0x002fe20004800000 */
[----:B---3--:R-:W-:Y:S06]  /*5c70*/  @!P5 BRA `(.L_x_91) ;  /* 0x000000000044d947 */ /* 0x008fec0003800000 */
[----:B------:R-:W-:Y:S01]  /*5c80*/  IMAD.MOV.U32 R50, RZ, RZ, RZ ;  /* 0x000000ffff327224 */ /* 0x000fe200078e00ff */
[----:B------:R-:W-:Y:S01]  /*5c90*/  ISETP.NE.AND P1, PT, R81, RZ, PT ;  /* 0x000000ff5100720c */ /* 0x000fe20003f25270 */
[----:B------:R-:W-:Y:S01]  /*5ca0*/  BSSY B0, `(.L_x_92) ;  /* 0x0000008000007945 */ /* 0x000fe20003800000 */
[----:B------:R-:W-:Y:S02]  /*5cb0*/  CS2R R42, SRZ ;  /* 0x00000000002a7805 */ /* 0x000fe4000001ff00 */
[----:B------:R-:W-:Y:S02]  /*5cc0*/  CS2R R40, SRZ ;  /* 0x0000000000287805 */ /* 0x000fe4000001ff00 */
[----:B------:R-:W-:Y:S07]  /*5cd0*/  CS2R R48, SRZ ;  /* 0x0000000000307805 */ /* 0x000fee000001ff00 */
[----:B------:R-:W-:Y:S05]  /*5ce0*/  @P1 BRA `(.L_x_93) ;  /* 0x00000000000c1947 */ /* 0x000fea0003800000 */
[----:B------:R-:W-:Y:S04]  /*5cf0*/  SHF.L.U32 R3, R70, 0x1f, RZ ;  /* 0x0000001f46037819 */ /* 0x000fe800000006ff */
[----:B------:R-:W1:Y:S02]  /*5d00*/  SYNCS.PHASECHK.TRANS64.TRYWAIT P1, [UR48+0x40], R3 ;  /* 0x00004003ff0075a7 */ /* 0x000e640008021130 */
[----:B-1----:R-:W-:Y:S05]  /*5d10*/  @!P1 BRA `(.L_x_94) ;  /* 0x0000002c009c9947 */ /* 0x002fea0003800000 */
.L_x_93:
[----:B------:R-:W-:Y:S05]  /*5d20*/  BSYNC B0 ;  /* 0x0000000000007941 */ /* 0x000fea0003800000 */
.L_x_92:
[----:B------:R-:W-:Y:S01]  /*5d30*/  ISETP.NE.AND P1, PT, R82, RZ, PT ;  /* 0x000000ff5200720c */ /* 0x000fe20003f25270 */
[----:B------:R-:W-:Y:S11]  /*5d40*/  HFMA2 R39, -RZ, RZ, 0, 5.9604644775390625e-08 ;  /* 0x00000001ff277431 */ /* 0x000ff600000001ff */
[----:B------:R-:W-:Y:S01]  /*5d50*/  @!UPT UIADD3 URZ, UPT, UPT, URZ, URZ, URZ ;  /* 0x000000fffffff290 */ /* 0x000fe2000fffe0ff */
[----:B------:R-:W-:Y:S05]  /*5d60*/  @P1 WARPSYNC.ALL ;  /* 0x0000000000001948 */ /* 0x000fea0003800000 */
[----:B------:R3:W1:Y:S04]  /*5d70*/  @P1 LDSM.16.M88.4 R40, [R80+UR48+0x200] ;  /* 0x000200305028183b */ /* 0x0006680008000200 */
[----:B------:R3:W1:Y:S02]  /*5d80*/  @P1 LDSM.16.M88.4 R48, [R77+0x200] ;  /* 0x000200004d30183b */ /* 0x0006640000000200 */
.L_x_91:
[----:B------:R-:W-:Y:S05]  /*5d90*/  BSYNC B1 ;  /* 0x0000000000017941 */ /* 0x000fea0003800000 */
.L_x_90:
[----:B-1----:R-:W-:Y:S04]  /*5da0*/  SHF.R.U32.HI R2, RZ, 0x15, R34 ;  /* 0x00000015ff027819 */ /* 0x002fe80000011622 */
[----:B------:R-:W-:Y:S01]  /*5db0*/  LOP3.LUT P1, RZ, R2, 0x3, R65, 0x48, !PT ;  /* 0x0000000302ff7812 */ /* 0x000fe20007824841 */
[----:B------:R-:W-:Y:S01]  /*5dc0*/  @!UPT UIADD3 URZ, UPT, UPT, URZ, URZ, URZ ;  /* 0x000000fffffff290 */ /* 0x000fe2000fffe0ff */
[----:B----4-:R-:W-:Y:S11]  /*5dd0*/  @P0 BRA `(.L_x_95) ;  /* 0x0000000000080947 */ /* 0x010ff60003800000 */
[----:B------:R-:W1:Y:S02]  /*5de0*/  SYNCS.PHASECHK.TRANS64.TRYWAIT P0, [R79+URZ+0xb0], R0 ;  /* 0x0000b0004f0075a7 */ /* 0x000e6400080011ff */
[----:B-1----:R-:W-:Y:S05]  /*5df0*/  @!P0 BRA `(.L_x_96) ;  /* 0x0000002c007c8947 */ /* 0x002fea0003800000 */
.L_x_95:
[----:B------:R-:W-:Y:S05]  /*5e00*/  @!P1 BRA `(.L_x_97) ;  /* 0x0000000000409947 */ /* 0x000fea0003800000 */
[----:B------:R-:W4:Y:S01]  /*5e10*/  LDCU.64 UR8, c[0x4][0x70] ;  /* 0x01000e00ff0877ac */ /* 0x000f220008000a00 */
[----:B------:R-:W-:Y:S01]  /*5e20*/  MOV R3, 0x0 ;  /* 0x0000000000037802 */ /* 0x000fe20000000f00 */
[----:B------:R-:W-:Y:S02]  /*5e30*/  HFMA2 R12, -RZ, RZ, 0, 5.9604644775390625e-08 ;  /* 0x00000001ff0c7431 */ /* 0x000fe400000001ff */
[----:B------:R-:W-:Y:S02]  /*5e40*/  IMAD.MOV.U32 R8, RZ, RZ, 0x192 ;  /* 0x00000192ff087424 */ /* 0x000fe400078e00ff */
[----:B------:R-:W-:Y:S01]  /*5e50*/  IMAD.MOV.U32 R13, RZ, RZ, RZ ;  /* 0x000000ffff0d7224 */ /* 0x000fe200078e00ff */
[----:B------:R-:W5:Y:S01]  /*5e60*/  LDCU.64 UR6, c[0x4][0x78] ;  /* 0x01000f00ff0677ac */ /* 0x000f620008000a00 */
[----:B------:R-:W1:Y:S01]  /*5e70*/  LDC.64 R2, c[0x4][R3] ;  /* 0x0100000003027b82 */ /* 0x000e620000000a00 */
[----:B------:R-:W2:Y:S01]  /*5e80*/  LDCU.64 UR4, c[0x4][0x10] ;  /* 0x01000200ff0477ac */ /* 0x000ea20008000a00 */
[----:B----4-:R-:W-:Y:S01]  /*5e90*/  MOV R5, UR9 ;  /* 0x0000000900057c02 */ /* 0x010fe20008000f00 */
[----:B------:R-:W-:Y:S01]  /*5ea0*/  IMAD.U32 R4, RZ, RZ, UR8 ;  /* 0x00000008ff047e24 */ /* 0x000fe2000f8e00ff */
[----:B-----5:R-:W-:Y:S01]  /*5eb0*/  MOV R7, UR7 ;  /* 0x0000000700077c02 */ /* 0x020fe20008000f00 */
[----:B------:R-:W-:Y:S01]  /*5ec0*/  IMAD.U32 R6, RZ, RZ, UR6 ;  /* 0x00000006ff067e24 */ /* 0x000fe2000f8e00ff */
[----:B--2---:R-:W-:Y:S01]  /*5ed0*/  MOV R11, UR5 ;  /* 0x00000005000b7c02 */ /* 0x004fe20008000f00 */
[----:B------:R-:W-:Y:S02]  /*5ee0*/  IMAD.U32 R10, RZ, RZ, UR4 ;  /* 0x00000004ff0a7e24 */ /* 0x000fe4000f8e00ff */
[----:B------:R-:W-:Y:S07]  /*5ef0*/  LEPC R20, `(.L_x_97) ;  /* 0x000000001014794e */ /* 0x000fee0000000000 */
[----:B-1-3--:R-:W-:Y:S05]  /*5f00*/  CALL.ABS.NOINC R2 ;  /* 0x0000000002007343 */ /* 0x00afea0003c00000 */
.L_x_97:
[----:B------:R-:W-:Y:S01]  /*5f10*/  SHF.L.U32 R20, R40, 0x10, RZ ;  /* 0x0000001028147819 */ /* 0x000fe200000006ff */
[----:B------:R-:W-:Y:S05]  /*5f20*/  WARPSYNC.ALL ;  /* 0x0000000000007948 */ /* 0x000fea0003800000 */
[----:B------:R-:W-:Y:S01]  /*5f30*/  R2UR UR4, R34 ;  /* 0x00000000220472ca */ /* 0x000fe200000e0000 */
[----:B------:R-:W-:Y:S01]  /*5f40*/  BSSY.RECONVERGENT B0, `(.L_x_98) ;  /* 0x000004e000007945 */ /* 0x000fe20003800200 */
[----:B------:R-:W-:Y:S02]  /*5f50*/  LOP3.LUT R21, R40, 0xffff0000, RZ, 0xc0, !PT ;  /* 0xffff000028157812 */ /* 0x000fe400078ec0ff */
[----:B------:R-:W-:Y:S02]  /*5f60*/  LOP3.LUT R36, R41, 0xffff0000, RZ, 0xc0, !PT ;  /* 0xffff000029247812 */ /* 0x000fe400078ec0ff */
[----:B------:R-:W-:Y:S02]  /*5f70*/  SHF.L.U32 R37, R43, 0x10, RZ ;  /* 0x000000102b257819 */ /* 0x000fe400000006ff */
[----:B------:R-:W-:Y:S02]  /*5f80*/  LOP3.LUT R38, R51, 0xffff0000, RZ, 0xc0, !PT ;  /* 0xffff000033267812 */ /* 0x000fe400078ec0ff */
[----:B------:R-:W-:Y:S03]  /*5f90*/  ISETP.NE.AND P0, PT, R72, RZ, PT ;  /* 0x000000ff4800720c */ /* 0x000fe60003f05270 */
[----:B------:R-:W1:Y:S02]  /*5fa0*/  LDTM.16dp256bit.x4 R4, tmem[UR4] ;  /* 0x00000004000479ee */ /* 0x000e640008120000 */
[C---:B-12---:R-:W-:Y:S01]  /*5fb0*/  FMUL R0, R33.reuse, R4 ;  /* 0x0000000421007220 */ /* 0x046fe20000400000 */
[C---:B------:R-:W-:Y:S01]  /*5fc0*/  FMUL R2, R33.reuse, R5 ;  /* 0x0000000521027220 */ /* 0x040fe20000400000 */
[C---:B------:R-:W-:Y:S01]  /*5fd0*/  FMUL R3, R33.reuse, R6 ;  /* 0x0000000621037220 */ /* 0x040fe20000400000 */
[----:B------:R-:W-:Y:S01]  /*5fe0*/  FMUL R7, R33, R7 ;  /* 0x0000000721077220 */ /* 0x000fe20000400000 */
[----:B------:R-:W-:Y:S01]  /*5ff0*/  FFMA R0, R35, R20, R0 ;  /* 0x0000001423007223 */ /* 0x000fe20000000000 */
[----:B------:R-:W-:Y:S01]  /*6000*/  SHF.L.U32 R20, R41, 0x10, RZ ;  /* 0x0000001029147819 */ /* 0x000fe200000006ff */
[----:B------:R-:W-:Y:S01]  /*6010*/  FFMA R2, R35, R21, R2 ;  /* 0x0000001523027223 */ /* 0x000fe20000000002 */
[C---:B------:R-:W-:Y:S01]  /*6020*/  SHF.L.U32 R21, R42.reuse, 0x10, RZ ;  /* 0x000000102a157819 */ /* 0x040fe200000006ff */
[C---:B------:R-:W-:Y:S01]  /*6030*/  FMUL R4, R33.reuse, R8 ;  /* 0x0000000821047220 */ /* 0x040fe20000400000 */
[----:B------:R-:W-:Y:S01]  /*6040*/  FMUL R5, R33, R9 ;  /* 0x0000000921057220 */ /* 0x000fe20000400000 */
[C---:B------:R-:W-:Y:S01]  /*6050*/  FFMA R3, R35.reuse, R20, R3 ;  /* 0x0000001423037223 */ /* 0x040fe20000000003 */
[----:B------:R-:W-:Y:S01]  /*6060*/  LOP3.LUT R20, R42, 0xffff0000, RZ, 0xc0, !PT ;  /* 0xffff00002a147812 */ /* 0x000fe200078ec0ff */
[----:B------:R-:W-:Y:S01]  /*6070*/  FFMA R7, R35, R36, R7 ;  /* 0x0000002423077223 */ /* 0x000fe20000000007 */
[----:B------:R-:W-:Y:S01]  /*6080*/  LOP3.LUT R36, R43, 0xffff0000, RZ, 0xc0, !PT ;  /* 0xffff00002b247812 */ /* 0x000fe200078ec0ff */
[C---:B------:R-:W-:Y:S01]  /*6090*/  FMUL R6, R33.reuse, R10 ;  /* 0x0000000a21067220 */ /* 0x040fe20000400000 */
[----:B------:R-:W-:Y:S01]  /*60a0*/  F2FP.BF16.F32.PACK_AB R44, R2, R0 ;  /* 0x00000000022c723e */ /* 0x000fe200000010ff */
[----:B------:R-:W-:Y:S01]  /*60b0*/  FMUL R11, R33, R11 ;  /* 0x0000000b210b7220 */ /* 0x000fe20000400000 */
[----:B------:R-:W-:Y:S01]  /*60c0*/  F2FP.BF16.F32.PACK_AB R45, R7, R3 ;  /* 0x00000003072d723e */ /* 0x000fe200000010ff */
[----:B------:R-:W-:Y:S01]  /*60d0*/  FFMA R4, R35, R21, R4 ;  /* 0x0000001523047223 */ /* 0x000fe20000000004 */
[----:B------:R-:W-:Y:S01]  /*60e0*/  SHF.L.U32 R21, R49, 0x10, RZ ;  /* 0x0000001031157819 */ /* 0x000fe200000006ff */
[C---:B------:R-:W-:Y:S01]  /*60f0*/  FFMA R5, R35.reuse, R20, R5 ;  /* 0x0000001423057223 */ /* 0x040fe20000000005 */
[C---:B------:R-:W-:Y:S01]  /*6100*/  SHF.L.U32 R20, R48.reuse, 0x10, RZ ;  /* 0x0000001030147819 */ /* 0x040fe200000006ff */
[----:B------:R-:W-:Y:S01]  /*6110*/  FFMA R6, R35, R37, R6 ;  /* 0x0000002523067223 */ /* 0x000fe20000000006 */
[----:B------:R-:W-:Y:S01]  /*6120*/  SHF.L.U32 R37, R51, 0x10, RZ ;  /* 0x0000001033257819 */ /* 0x000fe200000006ff */
[----:B------:R-:W-:Y:S01]  /*6130*/  FFMA R11, R35, R36, R11 ;  /* 0x00000024230b7223 */ /* 0x000fe2000000000b */
[C---:B------:R-:W-:Y:S01]  /*6140*/  FMUL R8, R33.reuse, R12 ;  /* 0x0000000c21087220 */ /* 0x040fe20000400000 */
[----:B------:R-:W-:Y:S01]  /*6150*/  LOP3.LUT R36, R48, 0xffff0000, RZ, 0xc0, !PT ;  /* 0xffff000030247812 */ /* 0x000fe200078ec0ff */
[C---:B------:R-:W-:Y:S01]  /*6160*/  FMUL R9, R33.reuse, R13 ;  /* 0x0000000d21097220 */ /* 0x040fe20000400000 */
[----:B------:R-:W-:Y:S01]  /*6170*/  FMUL R10, R33, R14 ;  /* 0x0000000e210a7220 */ /* 0x000fe20000400000 */
[----:B------:R-:W-:Y:S01]  /*6180*/  FFMA R8, R35, R20, R8 ;  /* 0x0000001423087223 */ /* 0x000fe20000000008 */
[----:B------:R-:W-:Y:S01]  /*6190*/  LOP3.LUT R20, R49, 0xffff0000, RZ, 0xc0, !PT ;  /* 0xffff000031147812 */ /* 0x000fe200078ec0ff */
[C---:B------:R-:W-:Y:S01]  /*61a0*/  FFMA R9, R35.reuse, R36, R9 ;  /* 0x0000002423097223 */ /* 0x040fe20000000009 */
[----:B------:R-:W-:Y:S01]  /*61b0*/  FFMA R10, R35, R21, R10 ;  /* 0x00000015230a7223 */ /* 0x000fe2000000000a */
[C---:B------:R-:W-:Y:S01]  /*61c0*/  FMUL R15, R33.reuse, R15 ;  /* 0x0000000f210f7220 */ /* 0x040fe20000400000 */
[C---:B------:R-:W-:Y:S01]  /*61d0*/  SHF.L.U32 R21, R50.reuse, 0x10, RZ ;  /* 0x0000001032157819 */ /* 0x040fe200000006ff */
[C---:B------:R-:W-:Y:S01]  /*61e0*/  FMUL R12, R33.reuse, R16 ;  /* 0x00000010210c7220 */ /* 0x040fe20000400000 */
[----:B------:R-:W-:Y:S01]  /*61f0*/  LOP3.LUT R36, R50, 0xffff0000, RZ, 0xc0, !PT ;  /* 0xffff000032247812 */ /* 0x000fe200078ec0ff */
[C---:B------:R-:W-:Y:S01]  /*6200*/  FMUL R13, R33.reuse, R17 ;  /* 0x00000011210d7220 */ /* 0x040fe20000400000 */
[----:B------:R-:W-:Y:S01]  /*6210*/  FMUL R14, R33, R18 ;  /* 0x00000012210e7220 */ /* 0x000fe20000400000 */
[----:B------:R-:W-:Y:S01]  /*6220*/  FFMA R15, R35, R20, R15 ;  /* 0x00000014230f7223 */ /* 0x000fe2000000000f */
[----:B------:R-:W-:Y:S01]  /*6230*/  FMUL R19, R33, R19 ;  /* 0x0000001321137220 */ /* 0x000fe20000400000 */
[C---:B------:R-:W-:Y:S01]  /*6240*/  FFMA R12, R35.reuse, R21, R12 ;  /* 0x00000015230c7223 */ /* 0x040fe2000000000c */
[C---:B------:R-:W-:Y:S01]  /*6250*/  FFMA R13, R35.reuse, R36, R13 ;  /* 0x00000024230d7223 */ /* 0x040fe2000000000d */
[C---:B------:R-:W-:Y:S01]  /*6260*/  FFMA R14, R35.reuse, R37, R14 ;  /* 0x00000025230e7223 */ /* 0x040fe2000000000e */
[----:B------:R-:W-:Y:S01]  /*6270*/  FFMA R19, R35, R38, R19 ;  /* 0x0000002623137223 */ /* 0x000fe20000000013 */
[----:B------:R-:W-:Y:S02]  /*6280*/  F2FP.BF16.F32.PACK_AB R46, R5, R4 ;  /* 0x00000004052e723e */ /* 0x000fe400000010ff */
[----:B------:R-:W-:Y:S02]  /*6290*/  F2FP.BF16.F32.PACK_AB R47, R11, R6 ;  /* 0x000000060b2f723e */ /* 0x000fe400000010ff */
[----:B------:R-:W-:Y:S02]  /*62a0*/  F2FP.BF16.F32.PACK_AB R84, R9, R8 ;  /* 0x000000080954723e */ /* 0x000fe400000010ff */
[----:B------:R-:W-:Y:S01]  /*62b0*/  F2FP.BF16.F32.PACK_AB R85, R15, R10 ;  /* 0x0000000a0f55723e */ /* 0x000fe200000010ff */
[----:B------:R1:W-:Y:S01]  /*62c0*/  STSM.16.M88.4 [R78+0x200], R44 ;  /* 0x0002002c4e007844 */ /* 0x0003e20000000200 */
[----:B------:R-:W-:Y:S02]  /*62d0*/  F2FP.BF16.F32.PACK_AB R86, R13, R12 ;  /* 0x0000000c0d56723e */ /* 0x000fe400000010ff */
[----:B------:R-:W-:Y:S05]  /*62e0*/  F2FP.BF16.F32.PACK_AB R87, R19, R14 ;  /* 0x0000000e1357723e */ /* 0x000fea00000010ff */
[----:B------:R1:W-:Y:S01]  /*62f0*/  STSM.16.M88.4 [R77+0x200], R84 ;  /* 0x000200544d007844 */ /* 0x0003e20000000200 */
[----:B------:R-:W-:Y:S01]  /*6300*/  @!PT LDS RZ, [RZ] ;  /* 0x00000000fffff984 */ /* 0x000fe20000000800 */
[----:B------:R-:W-:Y:S01]  /*6310*/  @!PT LDS RZ, [RZ] ;  /* 0x00000000fffff984 */ /* 0x000fe20000000800 */
[----:B------:R-:W-:Y:S01]  /*6320*/  @!PT LDS RZ, [RZ] ;  /* 0x00000000fffff984 */ /* 0x000fe20000000800 */
[----:B------:R-:W-:Y:S01]  /*6330*/  @!PT LDS RZ, [RZ] ;  /* 0x00000000fffff984 */ /* 0x000fe20000000800 */
[----:B------:R2:W-:Y:S07]  /*6340*/  MEMBAR.ALL.CTA ;  /* 0x0000000000007992 */ /* 0x0005ee0000008000 */
[----:B--2---:R-:W2:Y:S02]  /*6350*/  FENCE.VIEW.ASYNC.S ;  /* 0x00000000000073c6 */ /* 0x004ea40000000000 */
[----:B--2---:R-:W-:Y:S06]  /*6360*/  BAR.SYNC.DEFER_BLOCKING 0x1, 0x80 ;  /* 0x0042000000007b1d */ /* 0x004fec0000010000 */
[----:B------:R-:W-:Y:S05]  /*6370*/  @P0 BRA `(.L_x_99) ;  /* 0x0000000000280947 */ /* 0x000fea0003800000 */
[----:B------:R-:W-:Y:S02]  /*6380*/  UIADD3 UR4, UPT, UPT, UR48, 0x200, URZ ;  /* 0x0000020030047890 */ /* 0x000fe4000fffe0ff */
[----:B------:R-:W-:Y:S01]  /*6390*/  UIADD3 UR6, UP0, UPT, UR52, 0x680, URZ ;  /* 0x0000068034067890 */ /* 0x000fe2000ff1e0ff */
[----:B------:R-:W-:Y:S03]  /*63a0*/  UMOV UR43, UR36 ;  /* 0x00000024002b7c82 */ /* 0x000fe60008000000 */
[----:B------:R-:W-:Y:S01]  /*63b0*/  MOV R66, UR4 ;  /* 0x0000000400427c02 */ /* 0x000fe20008000f00 */
[----:B------:R-:W-:Y:S03]  /*63c0*/  UIADD3.X UR7, UPT, UPT, URZ, UR53, URZ, UP0, !UPT ;  /* 0x00000035ff077290 */ /* 0x000fe600087fe4ff */
[----:B------:R-:W-:Y:S11]  /*63d0*/  R2UR UR40, R66 ;  /* 0x00000000422872ca */ /* 0x000ff600000e0000 */
[----:B------:R-:W-:Y:S02]  /*63e0*/  @!UPT UIADD3 URZ, UPT, UPT, URZ, URZ, URZ ;  /* 0x000000fffffff290 */ /* 0x000fe4000fffe0ff */
[----:B------:R2:W-:Y:S01]  /*63f0*/  UTMASTG.3D [UR40], [UR6] ;  /* 0x00000028060073b5 */ /* 0x0005e20008010000 */
[----:B------:R0:W-:Y:S01]  /*6400*/  UTMACMDFLUSH ;  /* 0x00000000000079b7 */ /* 0x0001e20000000000 */
[----:B--2---:R-:W-:Y:S04]  /*6410*/  DEPBAR.LE SB0, 0x1 ;  /* 0x000080400000791a */ /* 0x004fe80000000000 */
.L_x_99:
[----:B------:R-:W-:Y:S05]  /*6420*/  BSYNC.RECONVERGENT B0 ;  /* 0x0000000000007941 */ /* 0x000fea0003800200 */
.L_x_98:
[----:B------:R-:W-:Y:S01]  /*6430*/  BAR.SYNC.DEFER_BLOCKING 0x1, 0x80 ;  /* 0x0042000000007b1d */ /* 0x000fe20000010000 */
[----:B------:R-:W-:Y:S01]  /*6440*/  ISETP.NE.AND P1, PT, R76, RZ, PT ;  /* 0x000000ff4c00720c */ /* 0x000fe20003f25270 */
[----:B------:R-:W-:Y:S01]  /*6450*/  UISETP.NE.AND UP0, UPT, UR49, URZ, UPT ;  /* 0x000000ff3100728c */ /* 0x000fe2000bf05270 */
[----:B------:R-:W-:Y:S11]  /*6460*/  LEA R3, R39, UR48, 0x3 ;  /* 0x0000003027037c11 */ /* 0x000ff6000f8e18ff */
[----:B------:R-:W-:Y:S01]  /*6470*/  @P1 SHF.L.U32 R2, R70, 0x1f, RZ ;  /* 0x0000001f46021819 */ /* 0x000fe200000006ff */
[----:B------:R-:W-:Y:S06]  /*6480*/  BRA.U !UP0, `(.L_x_100) ;  /* 0x0000000108247547 */ /* 0x000fec000b800000 */
[----:B------:R-:W-:Y:S01]  /*6490*/  IMAD.U32 R5, RZ, RZ, UR51 ;  /* 0x00000033ff057e24 */ /* 0x000fe2000f8e00ff */
[----:B------:R-:W-:Y:S01]  /*64a0*/  MOV R0, UR37 ;  /* 0x0000002500007c02 */ /* 0x000fe20008000f00 */
[----:B------:R-:W-:Y:S03]  /*64b0*/  UIADD3 UR51, UPT, UPT, UR51, 0x1, URZ ;  /* 0x0000000133337890 */ /* 0x000fe6000fffe0ff */
[----:B------:R-:W-:Y:S01]  /*64c0*/  @P1 LEA R5, R5, UR48, 0x3 ;  /* 0x0000003005051c11 */ /* 0x000fe2000f8e18ff */
[----:B------:R-:W-:Y:S04]  /*64d0*/  UISETP.NE.AND UP0, UPT, UR51, 0x4, UPT ;  /* 0x000000043300788c */ /* 0x000fe8000bf05270 */
[----:B------:R-:W-:Y:S01]  /*64e0*/  @P1 VIADD R5, R5, 0x60 ;  /* 0x0000006005051836 */ /* 0x000fe20000000000 */
[----:B------:R-:W-:Y:S04]  /*64f0*/  USEL UR51, UR51, URZ, UP0 ;  /* 0x000000ff33337287 */ /* 0x000fe80008000000 */
[----:B------:R-:W-:Y:S04]  /*6500*/  @P1 PRMT R0, R0, 0x654, R5 ;  /* 0x0000065400001816 */ /* 0x000fe80000000005 */
[----:B------:R2:W-:Y:S04]  /*6510*/  @P1 SYNCS.ARRIVE.TRANS64.RED.A1T0 RZ, [R0+URZ], RZ ;  /* 0x000000ff00ff19a7 */ /* 0x0005e800081004ff */
.L_x_100:
[----:B------:R-:W4:Y:S01]  /*6520*/  @P1 SYNCS.PHASECHK.TRANS64.TRYWAIT P0, [R3+URZ+0x40], R2 ;  /* 0x00004002030015a7 */ /* 0x000f2200080011ff */
[----:B------:R-:W-:Y:S01]  /*6530*/  BSSY B1, `(.L_x_101) ;  /* 0x0000013000017945 */ /* 0x000fe20003800000 */
[----:B----4-:R-:W-:Y:S03]  /*6540*/  @P1 SEL R81, RZ, 0x1, !P0 ;  /* 0x00000001ff511807 */ /* 0x010fe60004000000 */
[----:B------:R-:W-:Y:S05]  /*6550*/  @!P1 BRA `(.L_x_102) ;  /* 0x0000000000409947 */ /* 0x000fea0003800000 */
[----:B------:R-:W-:Y:S01]  /*6560*/  ISETP.NE.AND P1, PT, R82, RZ, PT ;  /* 0x000000ff5200720c */ /* 0x000fe20003f25270 */
[----:B------:R-:W-:Y:S01]  /*6570*/  BSSY B0, `(.L_x_103) ;  /* 0x0000009000007945 */ /* 0x000fe20003800000 */
[----:B------:R-:W-:Y:S11]  /*6580*/  ISETP.NE.AND P0, PT, R81, RZ, PT ;  /* 0x000000ff5100720c */ /* 0x000ff60003f05270 */
[----:B------:R-:W-:Y:S05]  /*6590*/  @P1 IMAD R4, R39, 0x1000, R80 ;  /* 0x0000100027041824 */ /* 0x000fea00078e0250 */
[----:B------:R-:W-:Y:S05]  /*65a0*/  @P1 IADD3 R2, PT, PT, R4, UR48, RZ ;  /* 0x0000003004021c10 */ /* 0x000fea000fffe0ff */
[----:B------:R-:W-:Y:S01]  /*65b0*/  @P1 IMAD.IADD R2, R71, 0x1, R2 ;  /* 0x0000000147021824 */ /* 0x000fe200078e0202 */
[----:B------:R-:W-:Y:S06]  /*65c0*/  @P0 BRA `(.L_x_104) ;  /* 0x00000000000c0947 */ /* 0x000fec0003800000 */
[----:B--2---:R-:W-:Y:S04]  /*65d0*/  SHF.L.U32 R0, R70, 0x1f, RZ ;  /* 0x0000001f46007819 */ /* 0x004fe800000006ff */
[----:B------:R-:W2:Y:S02]  /*65e0*/  SYNCS.PHASECHK.TRANS64.TRYWAIT P0, [R3+URZ+0x40], R0 ;  /* 0x00004000030075a7 */ /* 0x000ea400080011ff */
[----:B--2---:R-:W-:Y:S05]  /*65f0*/  @!P0 BRA `(.L_x_105) ;  /* 0x0000002400908947 */ /* 0x004fea0003800000 */
.L_x_104:
[----:B------:R-:W-:Y:S05]  /*6600*/  BSYNC B0 ;  /* 0x0000000000007941 */ /* 0x000fea0003800000 */
.L_x_103:
[----:B------:R-:W-:Y:S02]  /*6610*/  ISETP.NE.AND P0, PT, R82, RZ, PT ;  /* 0x000000ff5200720c */ /* 0x000fe40003f05270 */
[----:B------:R-:W-:Y:S11]  /*6620*/  IADD3 R39, PT, PT, R39, 0x1, RZ ;  /* 0x0000000127277810 */ /* 0x000ff60007ffe0ff */
[----:B------:R-:W-:Y:S05]  /*6630*/  @P0 WARPSYNC.ALL ;  /* 0x0000000000000948 */ /* 0x000fea0003800000 */
[----:B------:R4:W1:Y:S04]  /*6640*/  @P0 LDSM.16.M88.4 R40, [R4+UR48+0x200] ;  /* 0x000200300428083b */ /* 0x0008680008000200 */
[----:B------:R4:W1:Y:S02]  /*6650*/  @P0 LDSM.16.M88.4 R48, [R2+0x200] ;  /* 0x000200000230083b */ /* 0x0008640000000200 */
.L_x_102:
[----:B------:R-:W-:Y:S05]  /*6660*/  BSYNC B1 ;  /* 0x0000000000017941 */ /* 0x000fea0003800000 */
.L_x_101:
[----:B--2---:R-:W-:Y:S05]  /*6670*/  VIADD R0, R34, 0x20 ;  /* 0x0000002022007836 */ /* 0x004fea0000000000 */
[----:B------:R-:W-:Y:S04]  /*6680*/  SHF.R.U32.HI R0, RZ, 0x15, R0 ;  /* 0x00000015ff007819 */ /* 0x000fe80000011600 */
[----:B------:R-:W-:Y:S11]  /*6690*/  LOP3.LUT P0, RZ, R0, 0x3, R65, 0x48, !PT ;  /* 0x0000000300ff7812 */ /* 0x000ff60007804841 */
[----:B------:R-:W-:Y:S02]  /*66a0*/  @!UPT UIADD3 URZ, UPT, UPT, URZ, URZ, URZ ;  /* 0x000000fffffff290 */ /* 0x000fe4000fffe0ff */
[----:B------:R-:W-:Y:S05]  /*66b0*/  @!P0 BRA `(.L_x_106) ;  /* 0x0000000000408947 */ /* 0x000fea0003800000 */
[----:B------:R-:W2:Y:S01]  /*66c0*/  LDCU.64 UR8, c[0x4][0x70] ;  /* 0x01000e00ff0877ac */ /* 0x000ea20008000a00 */
[----:B------:R-:W-:Y:S01]  /*66d0*/  MOV R3, 0x0 ;  /* 0x0000000000037802 */ /* 0x000fe20000000f00 */
[----:B------:R-:W-:Y:S02]  /*66e0*/  HFMA2 R12, -RZ, RZ, 0, 5.9604644775390625e-08 ;  /* 0x00000001ff0c7431 */ /* 0x000fe400000001ff */
[----:B------:R-:W-:Y:S02]  /*66f0*/  IMAD.MOV.U32 R8, RZ, RZ, 0x192 ;  /* 0x00000192ff087424 */ /* 0x000fe400078e00ff */
[----:B------:R-:W-:Y:S01]  /*6700*/  IMAD.MOV.U32 R13, RZ, RZ, RZ ;  /* 0x000000ffff0d7224 */ /* 0x000fe200078e00ff */
[----:B------:R-:W5:Y:S01]  /*6710*/  LDCU.64 UR6, c[0x4][0x78] ;  /* 0x01000f00ff0677ac */ /* 0x000f620008000a00 */
[----:B----4-:R-:W4:Y:S01]  /*6720*/  LDC.64 R2, c[0x4][R3] ;  /* 0x0100000003027b82 */ /* 0x010f220000000a00 */
[----:B------:R-:W3:Y:S01]  /*6730*/  LDCU.64 UR4, c[0x4][0x10] ;  /* 0x01000200ff0477ac */ /* 0x000ee20008000a00 */
[----:B--2---:R-:W-:Y:S01]  /*6740*/  MOV R5, UR9 ;  /* 0x0000000900057c02 */ /* 0x004fe20008000f00 */
[----:B------:R-:W-:Y:S01]  /*6750*/  IMAD.U32 R4, RZ, RZ, UR8 ;  /* 0x00000008ff047e24 */ /* 0x000fe2000f8e00ff */
[----:B-----5:R-:W-:Y:S01]  /*6760*/  MOV R7, UR7 ;  /* 0x0000000700077c02 */ /* 0x020fe20008000f00 */
[----:B------:R-:W-:Y:S01]  /*6770*/  IMAD.U32 R6, RZ, RZ, UR6 ;  /* 0x00000006ff067e24 */ /* 0x000fe2000f8e00ff */
[----:B---3--:R-:W-:Y:S01]  /*6780*/  MOV R11, UR5 ;  /* 0x00000005000b7c02 */ /* 0x008fe20008000f00 */
[----:B------:R-:W-:Y:S02]  /*6790*/  IMAD.U32 R10, RZ, RZ, UR4 ;  /* 0x00000004ff0a7e24 */ /* 0x000fe4000f8e00ff */
[----:B------:R-:W-:Y:S07]  /*67a0*/  LEPC R20, `(.L_x_106) ;  /* 0x000000001014794e */ /* 0x000fee0000000000 */
[----:B-1--4-:R-:W-:Y:S05]  /*67b0*/  CALL.ABS.NOINC R2 ;  /* 0x0000000002007343 */ /* 0x012fea0003c00000 */
.L_x_106:
[----:B-1----:R-:W-:Y:S01]  /*67c0*/  SHF.L.U32 R20, R40, 0x10, RZ ;  /* 0x0000001028147819 */ /* 0x002fe200000006ff */
[----:B------:R-:W-:Y:S05]  /*67d0*/  WARPSYNC.ALL ;  /* 0x0000000000007948 */ /* 0x000fea0003800000 */
[----:B------:R-:W-:Y:S01]  /*67e0*/  R2UR UR4, R34 ;  /* 0x00000000220472ca */ /* 0x000fe200000e0000 */
[----:B------:R-:W-:Y:S01]  /*67f0*/  BSSY.RECONVERGENT B0, `(.L_x_107) ;  /* 0x0000055000007945 */ /* 0x000fe20003800200 */
[----:B------:R-:W-:Y:S02]  /*6800*/  LOP3.LUT R21, R40, 0xffff0000, RZ, 0xc0, !PT ;  /* 0xffff000028157812 */ /* 0x000fe400078ec0ff */
[----:B------:R-:W-:Y:S02]  /*6810*/  LOP3.LUT R36, R41, 0xffff0000, RZ, 0xc0, !PT ;  /* 0xffff000029247812 */ /* 0x000fe400078ec0ff */
[----:B------:R-:W-:Y:S02]  /*6820*/  SHF.L.U32 R37, R48, 0x10, RZ ;  /* 0x0000001030257819 */ /* 0x000fe400000006ff */
[----:B------:R-:W-:Y:S02]  /*6830*/  ISETP.NE.AND P6, PT, R76, RZ, PT ;  /* 0x000000ff4c00720c */ /* 0x000fe40003fc5270 */
[----:B------:R-:W-:Y:S02]  /*6840*/  ISETP.NE.AND P0, PT, R72, RZ, PT ;  /* 0x000000ff4800720c */ /* 0x000fe40003f05270 */
[----:B------:R-:W-:Y:S01]  /*6850*/  MOV R38, UR51 ;  /* 0x0000003300267c02 */ /* 0x000fe20008000f00 */
[----:B----4-:R-:W1:Y:S01]  /*6860*/  LDTM.16dp256bit.x4 R4, tmem[UR4+0x20] ;  /* 0x00002004000479ee */ /* 0x010e620008120000 */
[----:B------:R-:W-:Y:S07]  /*6870*/  MOV R83, UR37 ;  /* 0x0000002500537c02 */ /* 0x000fee0008000f00 */
[----:B------:R-:W-:Y:S02]  /*6880*/  @P6 LEA R38, R38, UR48, 0x3 ;  /* 0x0000003026266c11 */ /* 0x000fe4000f8e18ff */
[----:B------:R-:W-:Y:S02]  /*6890*/  @P6 SHF.L.U32 R88, R70, 0x1f, RZ ;  /* 0x0000001f46586819 */ /* 0x000fe400000006ff */
[----:B------:R-:W-:Y:S04]  /*68a0*/  @P6 IADD3 R38, PT, PT, R38, 0x60, RZ ;  /* 0x0000006026266810 */ /* 0x000fe80007ffe0ff */
[----:B------:R-:W-:Y:S02]  /*68b0*/  @P6 PRMT R38, R83, 0x654, R38 ;  /* 0x0000065453266816 */ /* 0x000fe40000000026 */
[----:B------:R-:W-:Y:S01]  /*68c0*/  LEA R83, R39, UR48, 0x3 ;  /* 0x0000003027537c11 */ /* 0x000fe2000f8e18ff */
[C---:B-1----:R-:W-:Y:S01]  /*68d0*/  FMUL R0, R33.reuse, R4 ;  /* 0x0000000421007220 */ /* 0x042fe20000400000 */
[C---:B------:R-:W-:Y:S01]  /*68e0*/  FMUL R2, R33.reuse, R5 ;  /* 0x0000000521027220 */ /* 0x040fe20000400000 */
[C---:B------:R-:W-:Y:S01]  /*68f0*/  FMUL R3, R33.reuse, R6 ;  /* 0x0000000621037220 */ /* 0x040fe20000400000 */
[----:B------:R-:W-:Y:S01]  /*6900*/  FMUL R7, R33, R7 ;  /* 0x0000000721077220 */ /* 0x000fe20000400000 */
[----:B------:R-:W-:Y:S01]  /*6910*/  FFMA R0, R35, R20, R0 ;  /* 0x0000001423007223 */ /* 0x000fe20000000000 */
[----:B------:R-:W-:Y:S01]  /*6920*/  SHF.L.U32 R20, R41, 0x10, RZ ;  /* 0x0000001029147819 */ /* 0x000fe200000006ff */
[----:B------:R-:W-:Y:S01]  /*6930*/  FFMA R2, R35, R21, R2 ;  /* 0x0000001523027223 */ /* 0x000fe20000000002 */
[----:B------:R-:W-:Y:S01]  /*6940*/  SHF.L.U32 R21, R43, 0x10, RZ ;  /* 0x000000102b157819 */ /* 0x000fe200000006ff */
[C---:B------:R-:W-:Y:S01]  /*6950*/  FMUL R4, R33.reuse, R8 ;  /* 0x0000000821047220 */ /* 0x040fe20000400000 */
[----:B------:R-:W-:Y:S01]  /*6960*/  FMUL R5, R33, R9 ;  /* 0x0000000921057220 */ /* 0x000fe20000400000 */
[C---:B------:R-:W-:Y:S01]  /*6970*/  FFMA R3, R35.reuse, R20, R3 ;  /* 0x0000001423037223 */ /* 0x040fe20000000003 */
[----:B------:R-:W-:Y:S01]  /*6980*/  SHF.L.U32 R20, R42, 0x10, RZ ;  /* 0x000000102a147819 */ /* 0x000fe200000006ff */
[----:B------:R-:W-:Y:S01]  /*6990*/  FFMA R7, R35, R36, R7 ;  /* 0x0000002423077223 */ /* 0x000fe20000000007 */
[----:B------:R-:W-:Y:S01]  /*69a0*/  LOP3.LUT R36, R43, 0xffff0000, RZ, 0xc0, !PT ;  /* 0xffff00002b247812 */ /* 0x000fe200078ec0ff */
[----:B------:R-:W-:Y:S01]  /*69b0*/  FMUL R6, R33, R10 ;  /* 0x0000000a21067220 */ /* 0x000fe20000400000 */
[----:B------:R-:W-:Y:S01]  /*69c0*/  F2FP.BF16.F32.PACK_AB R44, R2, R0 ;  /* 0x00000000022c723e */ /* 0x000fe200000010ff */
[----:B------:R-:W-:Y:S01]  /*69d0*/  FFMA R4, R35, R20, R4 ;  /* 0x0000001423047223 */ /* 0x000fe20000000004 */
[----:B------:R-:W-:Y:S01]  /*69e0*/  LOP3.LUT R20, R42, 0xffff0000, RZ, 0xc0, !PT ;  /* 0xffff00002a147812 */ /* 0x000fe200078ec0ff */
[----:B------:R-:W-:Y:S01]  /*69f0*/  FMUL R11, R33, R11 ;  /* 0x0000000b210b7220 */ /* 0x000fe20000400000 */
[----:B------:R-:W-:Y:S01]  /*6a00*/  F2FP.BF16.F32.PACK_AB R45, R7, R3 ;  /* 0x00000003072d723e */ /* 0x000fe200000010ff */
[C---:B------:R-:W-:Y:S01]  /*6a10*/  FMUL R8, R33.reuse, R12 ;  /* 0x0000000c21087220 */ /* 0x040fe20000400000 */
[----:B------:R-:W-:Y:S01]  /*6a20*/  FMUL R9, R33, R13 ;  /* 0x0000000d21097220 */ /* 0x000fe20000400000 */
[C---:B------:R-:W-:Y:S01]  /*6a30*/  FFMA R5, R35.reuse, R20, R5 ;  /* 0x0000001423057223 */ /* 0x040fe20000000005 */
[----:B------:R-:W-:Y:S01]  /*6a40*/  LOP3.LUT R20, R48, 0xffff0000, RZ, 0xc0, !PT ;  /* 0xffff000030147812 */ /* 0x000fe200078ec0ff */
[----:B------:R-:W-:Y:S01]  /*6a50*/  FFMA R6, R35, R21, R6 ;  /* 0x0000001523067223 */ /* 0x000fe20000000006 */
[----:B------:R-:W-:Y:S01]  /*6a60*/  SHF.L.U32 R21, R49, 0x10, RZ ;  /* 0x0000001031157819 */ /* 0x000fe200000006ff */
[----:B------:R-:W-:Y:S01]  /*6a70*/  FFMA R11, R35, R36, R11 ;  /* 0x00000024230b7223 */ /* 0x000fe2000000000b */
[----:B------:R-:W-:Y:S01]  /*6a80*/  LOP3.LUT R36, R51, 0xffff0000, RZ, 0xc0, !PT ;  /* 0xffff000033247812 */ /* 0x000fe200078ec0ff */
[C---:B------:R-:W-:Y:S01]  /*6a90*/  FFMA R8, R35.reuse, R37, R8 ;  /* 0x0000002523087223 */ /* 0x040fe20000000008 */
[----:B------:R-:W-:Y:S01]  /*6aa0*/  FFMA R9, R35, R20, R9 ;  /* 0x0000001423097223 */ /* 0x000fe20000000009 */
[----:B------:R-:W-:Y:S01]  /*6ab0*/  FMUL R10, R33, R14 ;  /* 0x0000000e210a7220 */ /* 0x000fe20000400000 */
[----:B------:R-:W-:Y:S01]  /*6ac0*/  LOP3.LUT R20, R49, 0xffff0000, RZ, 0xc0, !PT ;  /* 0xffff000031147812 */ /* 0x000fe200078ec0ff */
[C---:B------:R-:W-:Y:S01]  /*6ad0*/  FMUL R15, R33.reuse, R15 ;  /* 0x0000000f210f7220 */ /* 0x040fe20000400000 */
[----:B------:R-:W-:Y:S01]  /*6ae0*/  FMUL R12, R33, R16 ;  /* 0x00000010210c7220 */ /* 0x000fe20000400000 */
[C---:B------:R-:W-:Y:S01]  /*6af0*/  FFMA R10, R35.reuse, R21, R10 ;  /* 0x00000015230a7223 */ /* 0x040fe2000000000a */
[C---:B------:R-:W-:Y:S01]  /*6b00*/  SHF.L.U32 R21, R50.reuse, 0x10, RZ ;  /* 0x0000001032157819 */ /* 0x040fe200000006ff */
[----:B------:R-:W-:Y:S01]  /*6b10*/  FFMA R15, R35, R20, R15 ;  /* 0x00000014230f7223 */ /* 0x000fe2000000000f */
[----:B------:R-:W-:Y:S01]  /*6b20*/  LOP3.LUT R20, R50, 0xffff0000, RZ, 0xc0, !PT ;  /* 0xffff000032147812 */ /* 0x000fe200078ec0ff */
[----:B------:R-:W-:Y:S01]  /*6b30*/  FMUL R13, R33, R17 ;  /* 0x00000011210d7220 */ /* 0x000fe20000400000 */
[----:B------:R-:W-:Y:S01]  /*6b40*/  SHF.L.U32 R37, R51, 0x10, RZ ;  /* 0x0000001033257819 */ /* 0x000fe200000006ff */
[C---:B------:R-:W-:Y:S01]  /*6b50*/  FMUL R14, R33.reuse, R18 ;  /* 0x00000012210e7220 */ /* 0x040fe20000400000 */
        /* <DEDUP_REMOVED lines=21> */
[----:B------:R-:W-:Y:S02]  /*6cb0*/  UIADD3 UR8, UP0, UPT, UR52, 0x680, URZ ;  /* 0x0000068034087890 */ /* 0x000fe4000ff1e0ff */
[----:B------:R-:W-:Y:S02]  /*6cc0*/  UIADD3 UR5, UPT, UPT, UR41, 0x20, URZ ;  /* 0x0000002029057890 */ /* 0x000fe4000fffe0ff */
[----:B------:R-:W-:Y:S02]  /*6cd0*/  UIADD3 UR4, UPT, UPT, UR48, 0x1200, URZ ;  /* 0x0000120030047890 */ /* 0x000fe4000fffe0ff */
[----:B------:R-:W-:Y:S01]  /*6ce0*/  UIADD3.X UR9, UPT, UPT, URZ, UR53, URZ, UP0, !UPT ;  /* 0x00000035ff097290 */ /* 0x000fe200087fe4ff */
[----:B------:R-:W-:Y:S01]  /*6cf0*/  UMOV UR6, UR42 ;  /* 0x0000002a00067c82 */ /* 0x000fe20008000000 */
[----:B------:R-:W-:Y:S07]  /*6d00*/  UMOV UR7, UR36 ;  /* 0x0000002400077c82 */ /* 0x000fee0008000000 */
[----:B------:R2:W-:Y:S01]  /*6d10*/  UTMASTG.3D [UR4], [UR8] ;  /* 0x00000004080073b5 */ /* 0x0005e20008010000 */
[----:B------:R0:W-:Y:S01]  /*6d20*/  UTMACMDFLUSH ;  /* 0x00000000000079b7 */ /* 0x0001e20000000000 */
[----:B--2---:R-:W-:Y:S04]  /*6d30*/  DEPBAR.LE SB0, 0x1 ;  /* 0x000080400000791a */ /* 0x004fe80000000000 */
.L_x_108:
[----:B------:R-:W-:Y:S05]  /*6d40*/  BSYNC.RECONVERGENT B0 ;  /* 0x0000000000007941 */ /* 0x000fea0003800200 */
.L_x_107:
[----:B------:R-:W-:Y:S01]  /*6d50*/  BAR.SYNC.DEFER_BLOCKING 0x1, 0x80 ;  /* 0x0042000000007b1d */ /* 0x000fe20000010000 */
[----:B------:R-:W-:Y:S04]  /*6d60*/  UIADD3 UR40, UPT, UPT, UR51, 0x1, URZ ;  /* 0x0000000133287890 */ /* 0x000fe8000fffe0ff */
[----:B------:R-:W-:Y:S04]  /*6d70*/  UISETP.NE.AND UP0, UPT, UR40, 0x4, UPT ;  /* 0x000000042800788c */ /* 0x000fe8000bf05270 */
[----:B------:R-:W-:Y:S01]  /*6d80*/  USEL UR40, UR40, URZ, UP0 ;  /* 0x000000ff28287287 */ /* 0x000fe20008000000 */
[----:B------:R2:W-:Y:S01]  /*6d90*/  @P6 SYNCS.ARRIVE.TRANS64.RED.A1T0 RZ, [R38+URZ], RZ ;  /* 0x000000ff26ff69a7 */ /* 0x0005e200081004ff */
[----:B------:R-:W-:Y:S01]  /*6da0*/  BSSY B1, `(.L_x_109) ;  /* 0x0000014000017945 */ /* 0x000fe20003800000 */
[----:B------:R-:W4:Y:S02]  /*6db0*/  @P6 SYNCS.PHASECHK.TRANS64.TRYWAIT P0, [R83+URZ+0x40], R88 ;  /* 0x00004058530065a7 */ /* 0x000f2400080011ff */
[----:B----4-:R-:W-:Y:S01]  /*6dc0*/  @P6 SEL R81, RZ, 0x1, !P0 ;  /* 0x00000001ff516807 */ /* 0x010fe20004000000 */
[----:B--2---:R-:W-:Y:S06]  /*6dd0*/  @!P6 BRA `(.L_x_110) ;  /* 0x000000000040e947 */ /* 0x004fec0003800000 */
[----:B------:R-:W-:Y:S01]  /*6de0*/  ISETP.NE.AND P1, PT, R82, RZ, PT ;  /* 0x000000ff5200720c */ /* 0x000fe20003f25270 */
[----:B------:R-:W-:Y:S01]  /*6df0*/  BSSY B0, `(.L_x_111) ;  /* 0x0000009000007945 */ /* 0x000fe20003800000 */
[----:B------:R-:W-:Y:S11]  /*6e00*/  ISETP.NE.AND P0, PT, R81, RZ, PT ;  /* 0x000000ff5100720c */ /* 0x000ff60003f05270 */
[----:B------:R-:W-:Y:S05]  /*6e10*/  @P1 IMAD R2, R39, 0x1000, R80 ;  /* 0x0000100027021824 */ /* 0x000fea00078e0250 */
[----:B------:R-:W-:Y:S05]  /*6e20*/  @P1 IADD3 R0, PT, PT, R2, UR48, RZ ;  /* 0x0000003002001c10 */ /* 0x000fea000fffe0ff */
[----:B------:R-:W-:Y:S01]  /*6e30*/  @P1 IMAD.IADD R0, R71, 0x1, R0 ;  /* 0x0000000147001824 */ /* 0x000fe200078e0200 */
[----:B------:R-:W-:Y:S06]  /*6e40*/  @P0 BRA `(.L_x_112) ;  /* 0x00000000000c0947 */ /* 0x000fec0003800000 */
[----:B------:R-:W-:Y:S04]  /*6e50*/  SHF.L.U32 R4, R70, 0x1f, RZ ;  /* 0x0000001f46047819 */ /* 0x000fe800000006ff */
[----:B------:R-:W2:Y:S02]  /*6e60*/  SYNCS.PHASECHK.TRANS64.TRYWAIT P0, [R83+URZ+0x40], R4 ;  /* 0x00004004530075a7 */ /* 0x000ea400080011ff */
[----:B--2---:R-:W-:Y:S05]  /*6e70*/  @!P0 BRA `(.L_x_113) ;  /* 0x0000001c00848947 */ /* 0x004fea0003800000 */
.L_x_112:
[----:B------:R-:W-:Y:S05]  /*6e80*/  BSYNC B0 ;  /* 0x0000000000007941 */ /* 0x000fea0003800000 */
.L_x_111:
[----:B------:R-:W-:Y:S02]  /*6e90*/  ISETP.NE.AND P0, PT, R82, RZ, PT ;  /* 0x000000ff5200720c */ /* 0x000fe40003f05270 */
[----:B------:R-:W-:Y:S11]  /*6ea0*/  IADD3 R39, PT, PT, R39, 0x1, RZ ;  /* 0x0000000127277810 */ /* 0x000ff60007ffe0ff */
[----:B------:R-:W-:Y:S05]  /*6eb0*/  @P0 WARPSYNC.ALL ;  /* 0x0000000000000948 */ /* 0x000fea0003800000 */
[----:B------:R4:W1:Y:S04]  /*6ec0*/  @P0 LDSM.16.M88.4 R40, [R2+UR48+0x200] ;  /* 0x000200300228083b */ /* 0x0008680008000200 */
[----:B------:R4:W1:Y:S02]  /*6ed0*/  @P0 LDSM.16.M88.4 R48, [R0+0x200] ;  /* 0x000200000030083b */ /* 0x0008640000000200 */
.L_x_110:
[----:B------:R-:W-:Y:S05]  /*6ee0*/  BSYNC B1 ;  /* 0x0000000000017941 */ /* 0x000fea0003800000 */
.L_x_109:
[----:B----4-:R-:W-:Y:S05]  /*6ef0*/  VIADD R0, R34, 0x40 ;  /* 0x0000004022007836 */ /* 0x010fea0000000000 */
[----:B------:R-:W-:Y:S04]  /*6f00*/  SHF.R.U32.HI R0, RZ, 0x15, R0 ;  /* 0x00000015ff007819 */ /* 0x000fe80000011600 */
[----:B------:R-:W-:Y:S11]  /*6f10*/  LOP3.LUT P0, RZ, R0, 0x3, R65, 0x48, !PT ;  /* 0x0000000300ff7812 */ /* 0x000ff60007804841 */
[----:B------:R-:W-:Y:S02]  /*6f20*/  @!UPT UIADD3 URZ, UPT, UPT, URZ, URZ, URZ ;  /* 0x000000fffffff290 */ /* 0x000fe4000fffe0ff */
        /* <DEDUP_REMOVED lines=8> */
[----:B------:R-:W3:Y:S01]  /*6fb0*/  LDCU.64 UR4, c[0x4][0x10] ;  /* 0x01000200ff0477ac */ /* 0x000ee20008000a00 */
[----:B----4-:R-:W-:Y:S01]  /*6fc0*/  MOV R5, UR9 ;  /* 0x0000000900057c02 */ /* 0x010fe20008000f00 */
[----:B--2---:R-:W-:Y:S01]  /*6fd0*/  IMAD.U32 R4, RZ, RZ, UR8 ;  /* 0x00000008ff047e24 */ /* 0x004fe2000f8e00ff */
[----:B-----5:R-:W-:Y:S01]  /*6fe0*/  MOV R7, UR7 ;  /* 0x0000000700077c02 */ /* 0x020fe20008000f00 */
[----:B------:R-:W-:Y:S01]  /*6ff0*/  IMAD.U32 R6, RZ, RZ, UR6 ;  /* 0x00000006ff067e24 */ /* 0x000fe2000f8e00ff */
[----:B---3--:R-:W-:Y:S01]  /*7000*/  MOV R11, UR5 ;  /* 0x00000005000b7c02 */ /* 0x008fe20008000f00 */
[----:B------:R-:W-:Y:S02]  /*7010*/  IMAD.U32 R10, RZ, RZ, UR4 ;  /* 0x00000004ff0a7e24 */ /* 0x000fe4000f8e00ff */
[----:B------:R-:W-:Y:S07]  /*7020*/  LEPC R20, `(.L_x_114) ;  /* 0x000000001014794e */ /* 0x000fee0000000000 */
[----:B-1----:R-:W-:Y:S05]  /*7030*/  CALL.ABS.NOINC R2 ;  /* 0x0000000002007343 */ /* 0x002fea0003c00000 */
.L_x_114:
        /* <DEDUP_REMOVED lines=10> */
[----:B--2---:R-:W1:Y:S01]  /*70e0*/  LDTM.16dp256bit.x4 R4, tmem[UR4+0x40] ;  /* 0x00004004000479ee */ /* 0x004e620008120000 */
[----:B------:R-:W-:Y:S02]  /*70f0*/  MOV R83, UR37 ;  /* 0x0000002500537c02 */ /* 0x000fe40008000f00 */
[----:B------:R-:W-:Y:S05]  /*7100*/  LEA R88, R39, UR48, 0x3 ;  /* 0x0000003027587c11 */ /* 0x000fea000f8e18ff */
[----:B------:R-:W-:Y:S04]  /*7110*/  @P6 LEA R38, R38, UR48, 0x3 ;  /* 0x0000003026266c11 */ /* 0x000fe8000f8e18ff */
[----:B------:R-:W-:Y:S04]  /*7120*/  @P6 IADD3 R38, PT, PT, R38, 0x60, RZ ;  /* 0x0000006026266810 */ /* 0x000fe80007ffe0ff */
[----:B------:R-:W-:Y:S02]  /*7130*/  @P6 PRMT R38, R83, 0x654, R38 ;  /* 0x0000065453266816 */ /* 0x000fe40000000026 */
[----:B------:R-:W-:Y:S01]  /*7140*/  @P6 SHF.L.U32 R83, R70, 0x1f, RZ ;  /* 0x0000001f46536819 */ /* 0x000fe200000006ff */
        /* <DEDUP_REMOVED lines=71> */
.L_x_116:
[----:B------:R-:W-:Y:S05]  /*75c0*/  BSYNC.RECONVERGENT B0 ;  /* 0x0000000000007941 */ /* 0x000fea0003800200 */
.L_x_115:
        /* <DEDUP_REMOVED lines=19> */
.L_x_120:
[----:B------:R-:W-:Y:S05]  /*7700*/  BSYNC B0 ;  /* 0x0000000000007941 */ /* 0x000fea0003800000 */
.L_x_119:
[----:B------:R-:W-:Y:S11]  /*7710*/  ISETP.NE.AND P0, PT, R82, RZ, PT ;  /* 0x000000ff5200720c */ /* 0x000ff60003f05270 */
[----:B------:R-:W-:Y:S02]  /*7720*/  @!UPT UIADD3 URZ, UPT, UPT, URZ, URZ, URZ ;  /* 0x000000fffffff290 */ /* 0x000fe4000fffe0ff */
[----:B------:R-:W-:Y:S05]  /*7730*/  @P0 WARPSYNC.ALL ;  /* 0x0000000000000948 */ /* 0x000fea0003800000 */
[----:B------:R4:W1:Y:S04]  /*7740*/  @P0 LDSM.16.M88.4 R40, [R39+UR48+0x200] ;  /* 0x000200302728083b */ /* 0x0008680008000200 */
[----:B------:R4:W1:Y:S02]  /*7750*/  @P0 LDSM.16.M88.4 R48, [R0+0x200] ;  /* 0x000200000030083b */ /* 0x0008640000000200 */
.L_x_118:
[----:B------:R-:W-:Y:S05]  /*7760*/  BSYNC B1 ;  /* 0x0000000000017941 */ /* 0x000fea0003800000 */
.L_x_117:
[----:B----4-:R-:W-:Y:S05]  /*7770*/  VIADD R0, R34, 0x60 ;  /* 0x0000006022007836 */ /* 0x010fea0000000000 */
[----:B------:R-:W-:Y:S04]  /*7780*/  SHF.R.U32.HI R0, RZ, 0x15, R0 ;  /* 0x00000015ff007819 */ /* 0x000fe80000011600 */
[----:B------:R-:W-:Y:S11]  /*7790*/  LOP3.LUT P0, RZ, R0, 0x3, R65, 0x48, !PT ;  /* 0x0000000300ff7812 */ /* 0x000ff60007804841 */
[----:B------:R-:W-:Y:S02]  /*77a0*/  @!UPT UIADD3 URZ, UPT, UPT, URZ, URZ, URZ ;  /* 0x000000fffffff290 */ /* 0x000fe4000fffe0ff */
[----:B------:R-:W-:Y:S05]  /*77b0*/  @!P0 BRA `(.L_x_122) ;  /* 0x0000000000408947 */ /* 0x000fea0003800000 */
[----:B------:R-:W4:Y:S01]  /*77c0*/  LDCU.64 UR8, c[0x4][0x70] ;  /* 0x01000e00ff0877ac */ /* 0x000f220008000a00 */
[----:B--2---:R-:W-:Y:S01]  /*77d0*/  MOV R3, 0x0 ;  /* 0x0000000000037802 */ /* 0x004fe20000000f00 */
[----:B------:R-:W-:Y:S02]  /*77e0*/  HFMA2 R12, -RZ, RZ, 0, 5.9604644775390625e-08 ;  /* 0x00000001ff0c7431 */ /* 0x000fe400000001ff */
[----:B------:R-:W-:Y:S02]  /*77f0*/  IMAD.MOV.U32 R8, RZ, RZ, 0x192 ;  /* 0x00000192ff087424 */ /* 0x000fe400078e00ff */
[----:B------:R-:W-:Y:S01]  /*7800*/  IMAD.MOV.U32 R13, RZ, RZ, RZ ;  /* 0x000000ffff0d7224 */ /* 0x000fe200078e00ff */
[----:B------:R-:W2:Y:S01]  /*7810*/  LDCU.64 UR6, c[0x4][0x78] ;  /* 0x01000f00ff0677ac */ /* 0x000ea20008000a00 */
[----:B------:R-:W1:Y:S01]  /*7820*/  LDC.64 R2, c[0x4][R3] ;  /* 0x0100000003027b82 */ /* 0x000e620000000a00 */
[----:B------:R-:W5:Y:S01]  /*7830*/  LDCU.64 UR4, c[0x4][0x10] ;  /* 0x01000200ff0477ac */ /* 0x000f620008000a00 */
[----:B----4-:R-:W-:Y:S01]  /*7840*/  MOV R5, UR9 ;  /* 0x0000000900057c02 */ /* 0x010fe20008000f00 */
[----:B------:R-:W-:Y:S01]  /*7850*/  IMAD.U32 R4, RZ, RZ, UR8 ;  /* 0x00000008ff047e24 */ /* 0x000fe2000f8e00ff */
[----:B--2---:R-:W-:Y:S01]  /*7860*/  MOV R7, UR7 ;  /* 0x0000000700077c02 */ /* 0x004fe20008000f00 */
[----:B------:R-:W-:Y:S01]  /*7870*/  IMAD.U32 R6, RZ, RZ, UR6 ;  /* 0x00000006ff067e24 */ /* 0x000fe2000f8e00ff */
[----:B-----5:R-:W-:Y:S01]  /*7880*/  MOV R11, UR5 ;  /* 0x00000005000b7c02 */ /* 0x020fe20008000f00 */
[----:B------:R-:W-:Y:S02]  /*7890*/  IMAD.U32 R10, RZ, RZ, UR4 ;  /* 0x00000004ff0a7e24 */ /* 0x000fe4000f8e00ff */
[----:B------:R-:W-:Y:S07]  /*78a0*/  LEPC R20, `(.L_x_122) ;  /* 0x000000001014794e */ /* 0x000fee0000000000 */
[----:B-1-3--:R-:W-:Y:S05]  /*78b0*/  CALL.ABS.NOINC R2 ;  /* 0x0000000002007343 */ /* 0x00afea0003c00000 */
.L_x_122:
[----:B------:R-:W-:Y:S01]  /*78c0*/  ISETP.NE.AND P0, PT, R72, RZ, PT ;  /* 0x000000ff4800720c */ /* 0x000fe20003f05270 */
[----:B------:R-:W-:Y:S05]  /*78d0*/  WARPSYNC.ALL ;  /* 0x0000000000007948 */ /* 0x000fea0003800000 */
[----:B------:R-:W-:Y:S01]  /*78e0*/  R2UR UR4, R34 ;  /* 0x00000000220472ca */ /* 0x000fe200000e0000 */
[----:B------:R-:W-:Y:S01]  /*78f0*/  BSSY.RECONVERGENT B0, `(.L_x_123) ;  /* 0x0000052000007945 */ /* 0x000fe20003800200 */
[----:B------:R-:W-:Y:S02]  /*7900*/  R2UR UR5, R79 ;  /* 0x000000004f0572ca */ /* 0x000fe400000e0000 */
[C---:B-1----:R-:W-:Y:S02]  /*7910*/  SHF.L.U32 R20, R40.reuse, 0x10, RZ ;  /* 0x0000001028147819 */ /* 0x042fe400000006ff */
[----:B------:R-:W-:Y:S02]  /*7920*/  LOP3.LUT R36, R40, 0xffff0000, RZ, 0xc0, !PT ;  /* 0xffff000028247812 */ /* 0x000fe400078ec0ff */
[C---:B------:R-:W-:Y:S02]  /*7930*/  SHF.L.U32 R21, R41.reuse, 0x10, RZ ;  /* 0x0000001029157819 */ /* 0x040fe400000006ff */
[----:B------:R-:W-:Y:S02]  /*7940*/  LOP3.LUT R38, R41, 0xffff0000, RZ, 0xc0, !PT ;  /* 0xffff000029267812 */ /* 0x000fe400078ec0ff */
[C---:B------:R-:W-:Y:S01]  /*7950*/  SHF.L.U32 R37, R42.reuse, 0x10, RZ ;  /* 0x000000102a257819 */ /* 0x040fe200000006ff */
[----:B------:R-:W1:Y:S01]  /*7960*/  LDTM.16dp256bit.x4 R4, tmem[UR4+0x60] ;  /* 0x00006004000479ee */ /* 0x000e620008120000 */
[----:B------:R-:W-:Y:S01]  /*7970*/  LOP3.LUT R40, R42, 0xffff0000, RZ, 0xc0, !PT ;  /* 0xffff00002a287812 */ /* 0x000fe200078ec0ff */
[----:B------:R-:W-:Y:S01]  /*7980*/  NOP ;  /* 0x0000000000007918 */ /* 0x000fe20000000000 */
[C---:B------:R-:W-:Y:S01]  /*7990*/  SHF.L.U32 R39, R43.reuse, 0x10, RZ ;  /* 0x000000102b277819 */ /* 0x040fe200000006ff */
[----:B------:R-:W-:Y:S01]  /*79a0*/  UIADD3 UR5, UPT, UPT, UR5, 0xd0, URZ ;  /* 0x000000d005057890 */ /* 0x000fe2000fffe0ff */
[----:B------:R-:W-:Y:S02]  /*79b0*/  LOP3.LUT R41, R43, 0xffff0000, RZ, 0xc0, !PT ;  /* 0xffff00002b297812 */ /* 0x000fe400078ec0ff */
[C---:B------:R-:W-:Y:S01]  /*79c0*/  SHF.L.U32 R42, R48.reuse, 0x10, RZ ;  /* 0x00000010302a7819 */ /* 0x040fe200000006ff */
[----:B------:R-:W-:Y:S01]  /*79d0*/  UPRMT UR5, UR37, 0x654, UR5 ;  /* 0x0000065425057896 */ /* 0x000fe20008000005 */
[----:B------:R-:W-:Y:S02]  /*79e0*/  LOP3.LUT R43, R48, 0xffff0000, RZ, 0xc0, !PT ;  /* 0xffff0000302b7812 */ /* 0x000fe400078ec0ff */
[C---:B------:R-:W-:Y:S02]  /*79f0*/  SHF.L.U32 R44, R49.reuse, 0x10, RZ ;  /* 0x00000010312c7819 */ /* 0x040fe400000006ff */
[----:B------:R-:W-:Y:S02]  /*7a00*/  LOP3.LUT R46, R49, 0xffff0000, RZ, 0xc0, !PT ;  /* 0xffff0000312e7812 */ /* 0x000fe400078ec0ff */
[C---:B------:R-:W-:Y:S02]  /*7a10*/  SHF.L.U32 R45, R50.reuse, 0x10, RZ ;  /* 0x00000010322d7819 */ /* 0x040fe400000006ff */
[----:B-1----:R-:W-:Y:S01]  /*7a20*/  SYNCS.ARRIVE.TRANS64.RED.A1T0 RZ, [UR5], RZ ;  /* 0x000000ffffff79a7 */ /* 0x002fe20008100405 */
[----:B------:R-:W-:Y:S02]  /*7a30*/  LOP3.LUT R48, R50, 0xffff0000, RZ, 0xc0, !PT ;  /* 0xffff000032307812 */ /* 0x000fe400078ec0ff */
[C---:B------:R-:W-:Y:S02]  /*7a40*/  SHF.L.U32 R47, R51.reuse, 0x10, RZ ;  /* 0x00000010332f7819 */ /* 0x040fe400000006ff */
[----:B------:R-:W-:Y:S01]  /*7a50*/  LOP3.LUT R50, R51, 0xffff0000, RZ, 0xc0, !PT ;  /* 0xffff000033327812 */ /* 0x000fe200078ec0ff */
[C---:B------:R-:W-:Y:S01]  /*7a60*/  FMUL R4, R33.reuse, R4 ;  /* 0x0000000421047220 */ /* 0x040fe20000400000 */
[C---:B------:R-:W-:Y:S01]  /*7a70*/  FMUL R5, R33.reuse, R5 ;  /* 0x0000000521057220 */ /* 0x040fe20000400000 */
[C---:B------:R-:W-:Y:S01]  /*7a80*/  FMUL R6, R33.reuse, R6 ;  /* 0x0000000621067220 */ /* 0x040fe20000400000 */
[----:B------:R-:W-:Y:S01]  /*7a90*/  FMUL R7, R33, R7 ;  /* 0x0000000721077220 */ /* 0x000fe20000400000 */
[C---:B------:R-:W-:Y:S01]  /*7aa0*/  FFMA R4, R35.reuse, R20, R4 ;  /* 0x0000001423047223 */ /* 0x040fe20000000004 */
[C---:B------:R-:W-:Y:S01]  /*7ab0*/  FFMA R5, R35.reuse, R36, R5 ;  /* 0x0000002423057223 */ /* 0x040fe20000000005 */
[C---:B------:R-:W-:Y:S01]  /*7ac0*/  FFMA R6, R35.reuse, R21, R6 ;  /* 0x0000001523067223 */ /* 0x040fe20000000006 */
[----:B------:R-:W-:Y:S01]  /*7ad0*/  FFMA R7, R35, R38, R7 ;  /* 0x0000002623077223 */ /* 0x000fe20000000007 */
[C---:B------:R-:W-:Y:S01]  /*7ae0*/  FMUL R8, R33.reuse, R8 ;  /* 0x0000000821087220 */ /* 0x040fe20000400000 */
[----:B------:R-:W-:Y:S01]  /*7af0*/  FMUL R9, R33, R9 ;  /* 0x0000000921097220 */ /* 0x000fe20000400000 */
[----:B---3--:R-:W-:Y:S01]  /*7b00*/  F2FP.BF16.F32.PACK_AB R80, R5, R4 ;  /* 0x000000040550723e */ /* 0x008fe200000010ff */
[----:B------:R-:W-:Y:S01]  /*7b10*/  FMUL R0, R33, R10 ;  /* 0x0000000a21007220 */ /* 0x000fe20000400000 */
[----:B------:R-:W-:Y:S01]  /*7b20*/  F2FP.BF16.F32.PACK_AB R81, R7, R6 ;  /* 0x000000060751723e */ /* 0x000fe200000010ff */
[C---:B------:R-:W-:Y:S01]  /*7b30*/  FFMA R8, R35.reuse, R37, R8 ;  /* 0x0000002523087223 */ /* 0x040fe20000000008 */
[----:B------:R-:W-:Y:S01]  /*7b40*/  FFMA R9, R35, R40, R9 ;  /* 0x0000002823097223 */ /* 0x000fe20000000009 */
[C---:B------:R-:W-:Y:S01]  /*7b50*/  FMUL R2, R33.reuse, R11 ;  /* 0x0000000b21027220 */ /* 0x040fe20000400000 */
[C---:B--2---:R-:W-:Y:S01]  /*7b60*/  FMUL R3, R33.reuse, R12 ;  /* 0x0000000c21037220 */ /* 0x044fe20000400000 */
[----:B------:R-:W-:Y:S01]  /*7b70*/  FMUL R10, R33, R13 ;  /* 0x0000000d210a7220 */ /* 0x000fe20000400000 */
[----:B------:R-:W-:Y:S01]  /*7b80*/  FFMA R0, R35, R39, R0 ;  /* 0x0000002723007223 */ /* 0x000fe20000000000 */
        /* <DEDUP_REMOVED lines=40> */
.L_x_124:
[----:B------:R-:W-:Y:S05]  /*7e10*/  BSYNC.RECONVERGENT B0 ;  /* 0x0000000000007941 */ /* 0x000fea0003800200 */
.L_x_123:
[----:B------:R-:W-:Y:S01]  /*7e20*/  BAR.SYNC.DEFER_BLOCKING 0x1, 0x80 ;  /* 0x0042000000007b1d */ /* 0x000fe20000010000 */
[----:B------:R-:W-:Y:S01]  /*7e30*/  UISETP.NE.AND UP0, UPT, UR49, -0x4, UPT ;  /* 0xfffffffc3100788c */ /* 0x000fe2000bf05270 */
[----:B------:R-:W-:Y:S08]  /*7e40*/  IADD3 R0, PT, PT, R30, 0x1, RZ ;  /* 0x000000011e007810 */ /* 0x000ff00007ffe0ff */
[----:B------:R-:W-:Y:S05]  /*7e50*/  BRA.U !UP0, `(.L_x_125) ;  /* 0x0000000108287547 */ /* 0x000fea000b800000 */
[----:B------:R-:W-:Y:S01]  /*7e60*/  ISETP.NE.AND P0, PT, R76, RZ, PT ;  /* 0x000000ff4c00720c */ /* 0x000fe20003f05270 */
[----:B------:R-:W-:Y:S01]  /*7e70*/  IMAD.U32 R3, RZ, RZ, UR51 ;  /* 0x00000033ff037e24 */ /* 0x000fe2000f8e00ff */
[----:B------:R-:W-:Y:S01]  /*7e80*/  UIADD3 UR51, UPT, UPT, UR51, 0x1, URZ ;  /* 0x0000000133337890 */ /* 0x000fe2000fffe0ff */
[----:B------:R-:W-:Y:S03]  /*7e90*/  IMAD.U32 R2, RZ, RZ, UR37 ;  /* 0x00000025ff027e24 */ /* 0x000fe6000f8e00ff */
[----:B------:R-:W-:Y:S04]  /*7ea0*/  UISETP.NE.AND UP0, UPT, UR51, 0x4, UPT ;  /* 0x000000043300788c */ /* 0x000fe8000bf05270 */
[----:B------:R-:W-:Y:S03]  /*7eb0*/  USEL UR51, UR51, URZ, UP0 ;  /* 0x000000ff33337287 */ /* 0x000fe60008000000 */
[----:B------:R-:W-:Y:S05]  /*7ec0*/  @P0 LEA R3, R3, UR48, 0x3 ;  /* 0x0000003003030c11 */ /* 0x000fea000f8e18ff */
[----:B------:R-:W-:Y:S05]  /*7ed0*/  @P0 VIADD R3, R3, 0x60 ;  /* 0x0000006003030836 */ /* 0x000fea0000000000 */
[----:B------:R-:W-:Y:S04]  /*7ee0*/  @P0 PRMT R2, R2, 0x654, R3 ;  /* 0x0000065402020816 */ /* 0x000fe80000000003 */
[----:B------:R2:W-:Y:S03]  /*7ef0*/  @P0 SYNCS.ARRIVE.TRANS64.RED.A1T0 RZ, [R2+URZ], RZ ;  /* 0x000000ff02ff09a7 */ /* 0x0005e600081004ff */
.L_x_125:
[----:B------:R-:W-:Y:S01]  /*7f00*/  ISETP.NE.AND P2, PT, R73, RZ, PT ;  /* 0x000000ff4900720c */ /* 0x000fe20003f45270 */
[----:B------:R-:W-:Y:S01]  /*7f10*/  UIADD3 UR49, UPT, UPT, UR49, 0x4, URZ ;  /* 0x0000000431317890 */ /* 0x000fe2000fffe0ff */
[----:B------:R-:W-:Y:S01]  /*7f20*/  ISETP.NE.AND P0, PT, R75, 0x2, PT ;  /* 0x000000024b00780c */ /* 0x000fe20003f05270 */
[----:B------:R-:W-:Y:S01]  /*7f30*/  IMAD.IADD R20, R29, 0x1, R58 ;  /* 0x000000011d147824 */ /* 0x000fe200078e023a */
[----:B------:R-:W-:Y:S01]  /*7f40*/  ISETP.NE.AND P1, PT, R0, 0x4, PT ;  /* 0x000000040000780c */ /* 0x000fe20003f25270 */
[----:B------:R-:W-:Y:S01]  /*7f50*/  IMAD.IADD R21, R31, 0x1, R60 ;  /* 0x000000011f157824 */ /* 0x000fe200078e023c */
[----:B------:R-:W-:Y:S02]  /*7f60*/  SEL R3, RZ, 0x1, P0 ;  /* 0x00000001ff037807 */ /* 0x000fe40000000000 */
[----:B--2---:R-:W-:Y:S02]  /*7f70*/  SEL R2, RZ, 0x1, P1 ;  /* 0x00000001ff027807 */ /* 0x004fe40000800000 */
[----:B------:R-:W-:Y:S02]  /*7f80*/  LOP3.LUT R68, R68, R3, RZ, 0x3c, !PT ;  /* 0x0000000344447212 */ /* 0x000fe400078e3cff */
[----:B------:R-:W-:Y:S02]  /*7f90*/  LOP3.LUT R69, R69, R2, RZ, 0x3c, !PT ;  /* 0x0000000245457212 */ /* 0x000fe400078e3cff */
[----:B------:R-:W-:Y:S02]  /*7fa0*/  @P2 R2UR UR36, R67 ;  /* 0x00000000432422ca */ /* 0x000fe400000e0000 */
[----:B------:R-:W-:Y:S02]  /*7fb0*/  SEL R75, R75, RZ, P0 ;  /* 0x000000ff4b4b7207 */ /* 0x000fe40000000000 */
[----:B------:R-:W-:Y:S01]  /*7fc0*/  SEL R30, R0, RZ, P1 ;  /* 0x000000ff001e7207 */ /* 0x000fe20000800000 */
[----:B------:R-:W-:Y:S10]  /*7fd0*/  @P2 BRA `(.L_x_126) ;  /* 0xffffffd000182947 */ /* 0x000ff4000383ffff */
[----:B------:R-:W-:-:S09]  /*7fe0*/  UISETP.NE.AND UP0, UPT, UR50, URZ, UPT ;  /* 0x000000ff3200728c */ /* 0x000fd2000bf05270 */
[----:B------:R-:W-:Y:S05]  /*7ff0*/  BRA.U !UP0, `(.L_x_127) ;  /* 0x0000000108487547 */ /* 0x000fea000b800000 */
[----:B------:R-:W2:Y:S02]  /*8000*/  LDCU.64 UR4, c[0x0][0x890] ;  /* 0x00011200ff0477ac */ /* 0x000ea40008000a00 */
[----:B--2---:R-:W-:-:S04]  /*8010*/  UISETP.NE.U32.AND UP0, UPT, UR4, URZ, UPT ;  /* 0x000000ff0400728c */ /* 0x004fc8000bf05070 */
[----:B------:R-:W-:-:S09]  /*8020*/  UISETP.NE.AND.EX UP0, UPT, UR5, URZ, UPT, UP0 ;  /* 0x000000ff0500728c */ /* 0x000fd2000bf05300 */
[----:B------:R-:W-:Y:S05]  /*8030*/  BRA.U UP0, `(.L_x_128) ;  /* 0x00000001000c7547 */ /* 0x000fea000b800000 */
[----:B------:R-:W-:-:S13]  /*8040*/  FSETP.NEU.AND P0, PT, R35, RZ, PT ;  /* 0x000000ff2300720b */ /* 0x000fda0003f0d000 */
[----:B------:R-:W-:Y:S05]  /*8050*/  @!P0 EXIT ;  /* 0x000000000000894d */ /* 0x000fea0003800000 */
[----:B------:R-:W-:Y:S05]  /*8060*/  BRA `(.L_x_127) ;  /* 0x00000000002c7947 */ /* 0x000fea0003800000 */
.L_x_128:
[----:B------:R-:W-:Y:S01]  /*8070*/  ISETP.NE.AND P0, PT, R74, RZ, PT ;  /* 0x000000ff4a00720c */ /* 0x000fe20003f05270 */
[----:B------:R-:W-:-:S12]  /*8080*/  BSSY.RECONVERGENT B0, `(.L_x_127) ;  /* 0x0000009000007945 */ /* 0x000fd80003800200 */
[----:B------:R-:W-:Y:S05]  /*8090*/  @P0 BRA `(.L_x_129) ;  /* 0x0000000000140947 */ /* 0x000fea0003800000 */
[----:B------:R-:W2:Y:S02]  /*80a0*/  LDCU.64 UR4, c[0x0][0x888] ;  /* 0x00011100ff0477ac */ /* 0x000ea40008000a00 */
[----:B--2---:R-:W-:-:S04]  /*80b0*/  ISETP.NE.U32.AND P0, PT, RZ, UR4, PT ;  /* 0x00000004ff007c0c */ /* 0x004fc8000bf05070 */
[----:B------:R-:W-:-:S13]  /*80c0*/  ISETP.NE.AND.EX P0, PT, RZ, UR5, PT, P0 ;  /* 0x00000005ff007c0c */ /* 0x000fda000bf05300 */
[----:B------:R-:W-:Y:S05]  /*80d0*/  @!P0 EXIT ;  /* 0x000000000000894d */ /* 0x000fea0003800000 */
[----:B------:R-:W-:Y:S05]  /*80e0*/  BRA `(.L_x_130) ;  /* 0x0000000000087947 */ /* 0x000fea0003800000 */
.L_x_129:
[----:B------:R-:W-:-:S13]  /*80f0*/  FSETP.NEU.AND P0, PT, R35, RZ, PT ;  /* 0x000000ff2300720b */ /* 0x000fda0003f0d000 */
[----:B------:R-:W-:Y:S05]  /*8100*/  @!P0 EXIT ;  /* 0x000000000000894d */ /* 0x000fea0003800000 */
.L_x_130:
[----:B------:R-:W-:Y:S05]  /*8110*/  BSYNC.RECONVERGENT B0 ;  /* 0x0000000000007941 */ /* 0x000fea0003800200 */
.L_x_127:
[----:B------:R-:W-:Y:S01]  /*8120*/  ULEA UR4, UR51, UR48, 0x3 ;  /* 0x0000003033047291 */ /* 0x000fe2000f8e18ff */
[----:B------:R-:W-:-:S04]  /*8130*/  DEPBAR.LE SB0, 0x0 ;  /* 0x000080000000791a */ /* 0x000fc80000000000 */
[----:B------:R-:W-:-:S04]  /*8140*/  UIADD3 UR4, UPT, UPT, UR4, 0x60, URZ ;  /* 0x0000006004047890 */ /* 0x000fc8000fffe0ff */
[----:B------:R-:W-:-:S09]  /*8150*/  UPRMT UR4, UR37, 0x654, UR4 ;  /* 0x0000065425047896 */ /* 0x000fd20008000004 */
[----:B------:R-:W-:Y:S01]  /*8160*/  SYNCS.ARRIVE.TRANS64.RED.A1T0 RZ, [UR4], RZ ;  /* 0x000000ffffff79a7 */ /* 0x000fe20008100404 */
[----:B------:R-:W-:Y:S05]  /*8170*/  EXIT ;  /* 0x000000000000794d */ /* 0x000fea0003800000 */
.L_x_19:
[----:B--2---:R2:W1:Y:S02]  /*8180*/  SYNCS.PHASECHK.TRANS64.TRYWAIT P0, [R3+URZ+0x100], R2 ;  /* 0x00010002030075a7 */ /* 0x00446400080011ff */
[----:B-1----:R-:W-:Y:S05]  /*8190*/  @!P0 NANOSLEEP.SYNCS 0x989680 ;  /* 0x009896800000895d */ /* 0x002fea0003900000 */
[----:B------:R-:W1:Y:S02]  /*81a0*/  @!P0 SYNCS.PHASECHK.TRANS64 P0, [R3+URZ+0x100], R2 ;  /* 0x00010002030085a7 */ /* 0x000e6400080010ff */
[----:B-1----:R-:W-:Y:S05]  /*81b0*/  @!P0 BRA `(.L_x_19) ;  /* 0xfffffffc00f08947 */ /* 0x002fea000383ffff */
[----:B------:R-:W-:Y:S05]  /*81c0*/  BRA `(.L_x_131) ;  /* 0xffffff9400087947 */ /* 0x000fea000383ffff */
.L_x_22:
[----:B-1----:R-:W-:-:S07]  /*81d0*/  MOV R2, UR33 ;  /* 0x0000002100027c02 */ /* 0x002fce0008000f00 */
.L_x_132:
[----:B-1----:R1:W2:Y:S02]  /*81e0*/  SYNCS.PHASECHK.TRANS64.TRYWAIT P0, [R2+URZ+0x20], R5 ;  /* 0x00002005020075a7 */ /* 0x0022a400080011ff */
[----:B--2---:R-:W-:Y:S05]  /*81f0*/  @!P0 NANOSLEEP.SYNCS 0x989680 ;  /* 0x009896800000895d */ /* 0x004fea0003900000 */
[----:B------:R-:W2:Y:S02]  /*8200*/  @!P0 SYNCS.PHASECHK.TRANS64 P0, [R2+URZ+0x20], R5 ;  /* 0x00002005020085a7 */ /* 0x000ea400080010ff */
[----:B--2---:R-:W-:Y:S05]  /*8210*/  @!P0 BRA `(.L_x_132) ;  /* 0xfffffffc00f08947 */ /* 0x004fea000383ffff */
[----:B------:R-:W-:Y:S05]  /*8220*/  BRA `(.L_x_21) ;  /* 0xffffff94005c7947 */ /* 0x000fea000383ffff */
.L_x_28:
[----:B-1----:R-:W-:-:S07]  /*8230*/  MOV R2, UR33 ;  /* 0x0000002100027c02 */ /* 0x002fce0008000f00 */
.L_x_133:
[----:B-1----:R1:W2:Y:S02]  /*8240*/  SYNCS.PHASECHK.TRANS64.TRYWAIT P0, [R2+URZ+0x20], R5 ;  /* 0x00002005020075a7 */ /* 0x0022a400080011ff */
[----:B--2---:R-:W-:Y:S05]  /*8250*/  @!P0 NANOSLEEP.SYNCS 0x989680 ;  /* 0x009896800000895d */ /* 0x004fea0003900000 */
[----:B------:R-:W2:Y:S02]  /*8260*/  @!P0 SYNCS.PHASECHK.TRANS64 P0, [R2+URZ+0x20], R5 ;  /* 0x00002005020085a7 */ /* 0x000ea400080010ff */
[----:B--2---:R-:W-:Y:S05]  /*8270*/  @!P0 BRA `(.L_x_133) ;  /* 0xfffffffc00f08947 */ /* 0x004fea000383ffff */
[----:B------:R-:W-:Y:S05]  /*8280*/  BRA `(.L_x_27) ;  /* 0xffffff9800347947 */ /* 0x000fea000383ffff */
.L_x_32:
[----:B-1----:R1:W2:Y:S02]  /*8290*/  SYNCS.PHASECHK.TRANS64.TRYWAIT P0, [R2+URZ+0x90], R3 ;  /* 0x00009003020075a7 */ /* 0x0022a400080011ff */
[----:B--2---:R-:W-:Y:S05]  /*82a0*/  @!P0 NANOSLEEP.SYNCS 0x989680 ;  /* 0x009896800000895d */ /* 0x004fea0003900000 */
[----:B------:R-:W2:Y:S02]  /*82b0*/  @!P0 SYNCS.PHASECHK.TRANS64 P0, [R2+URZ+0x90], R3 ;  /* 0x00009003020085a7 */ /* 0x000ea400080010ff */
[----:B--2---:R-:W-:Y:S05]  /*82c0*/  @!P0 BRA `(.L_x_32) ;  /* 0xfffffffc00f08947 */ /* 0x004fea000383ffff */
[----:B------:R-:W-:Y:S05]  /*82d0*/  BRA `(.L_x_134) ;  /* 0xffffff9800e87947 */ /* 0x000fea000383ffff */
.L_x_36:
[----:B----4-:R-:W-:-:S07]  /*82e0*/  MOV R0, UR5 ;  /* 0x0000000500007c02 */ /* 0x010fce0008000f00 */
.L_x_135:
[----:B-1----:R1:W2:Y:S02]  /*82f0*/  SYNCS.PHASECHK.TRANS64.TRYWAIT P0, [R0+URZ], R3 ;  /* 0x00000003000075a7 */ /* 0x0022a400080011ff */
[----:B--2---:R-:W-:Y:S05]  /*8300*/  @!P0 NANOSLEEP.SYNCS 0x989680 ;  /* 0x009896800000895d */ /* 0x004fea0003900000 */
[----:B------:R-:W2:Y:S02]  /*8310*/  @!P0 SYNCS.PHASECHK.TRANS64 P0, [R0+URZ], R3 ;  /* 0x00000003000085a7 */ /* 0x000ea400080010ff */
[----:B--2---:R-:W-:Y:S05]  /*8320*/  @!P0 BRA `(.L_x_135) ;  /* 0xfffffffc00f08947 */ /* 0x004fea000383ffff */
[----:B------:R-:W-:Y:S05]  /*8330*/  BRA `(.L_x_136) ;  /* 0xffffffa000587947 */ /* 0x000fea000383ffff */
.L_x_37:
[----:B----4-:R-:W-:-:S07]  /*8340*/  MOV R0, UR5 ;  /* 0x0000000500007c02 */ /* 0x010fce0008000f00 */
.L_x_137:
[----:B-1----:R1:W2:Y:S02]  /*8350*/  SYNCS.PHASECHK.TRANS64.TRYWAIT P0, [R0+URZ], R3 ;  /* 0x00000003000075a7 */ /* 0x0022a400080011ff */
[----:B--2---:R-:W-:Y:S05]  /*8360*/  @!P0 NANOSLEEP.SYNCS 0x989680 ;  /* 0x009896800000895d */ /* 0x004fea0003900000 */
[----:B------:R-:W2:Y:S02]  /*8370*/  @!P0 SYNCS.PHASECHK.TRANS64 P0, [R0+URZ], R3 ;  /* 0x00000003000085a7 */ /* 0x000ea400080010ff */
[----:B--2---:R-:W-:Y:S05]  /*8380*/  @!P0 BRA `(.L_x_137) ;  /* 0xfffffffc00f08947 */ /* 0x004fea000383ffff */
[----:B------:R-:W-:Y:S05]  /*8390*/  BRA `(.L_x_138) ;  /* 0xffffffa000647947 */ /* 0x000fea000383ffff */
.L_x_38:
[----:B----4-:R-:W-:-:S07]  /*83a0*/  MOV R0, UR5 ;  /* 0x0000000500007c02 */ /* 0x010fce0008000f00 */
.L_x_139:
[----:B-1----:R1:W2:Y:S02]  /*83b0*/  SYNCS.PHASECHK.TRANS64.TRYWAIT P0, [R0+URZ], R3 ;  /* 0x00000003000075a7 */ /* 0x0022a400080011ff */
[----:B--2---:R-:W-:Y:S05]  /*83c0*/  @!P0 NANOSLEEP.SYNCS 0x989680 ;  /* 0x009896800000895d */ /* 0x004fea0003900000 */
[----:B------:R-:W2:Y:S02]  /*83d0*/  @!P0 SYNCS.PHASECHK.TRANS64 P0, [R0+URZ], R3 ;  /* 0x00000003000085a7 */ /* 0x000ea400080010ff */
[----:B--2---:R-:W-:Y:S05]  /*83e0*/  @!P0 BRA `(.L_x_139) ;  /* 0xfffffffc00f08947 */ /* 0x004fea000383ffff */
[----:B------:R-:W-:Y:S05]  /*83f0*/  BRA `(.L_x_140) ;  /* 0xffffffa000707947 */ /* 0x000fea000383ffff */
.L_x_41:
[----:B-1----:R1:W2:Y:S02]  /*8400*/  SYNCS.PHASECHK.TRANS64.TRYWAIT P0, [R0+URZ+0xf0], R5 ;  /* 0x0000f005000075a7 */ /* 0x0022a400080011ff */
[----:B--2---:R-:W-:Y:S05]  /*8410*/  @!P0 NANOSLEEP.SYNCS 0x989680 ;  /* 0x009896800000895d */ /* 0x004fea0003900000 */
[----:B------:R-:W2:Y:S02]  /*8420*/  @!P0 SYNCS.PHASECHK.TRANS64 P0, [R0+URZ+0xf0], R5 ;  /* 0x0000f005000085a7 */ /* 0x000ea400080010ff */
[----:B--2---:R-:W-:Y:S05]  /*8430*/  @!P0 BRA `(.L_x_41) ;  /* 0xfffffffc00f08947 */ /* 0x004fea000383ffff */
[----:B------:R-:W-:Y:S05]  /*8440*/  BRA `(.L_x_141) ;  /* 0xffffffa000cc7947 */ /* 0x000fea000383ffff */
.L_x_42:
[----:B------:R-:W-:-:S07]  /*8450*/  MOV R0, UR5 ;  /* 0x0000000500007c02 */ /* 0x000fce0008000f00 */
.L_x_142:
[----:B-1----:R1:W2:Y:S02]  /*8460*/  SYNCS.PHASECHK.TRANS64.TRYWAIT P0, [R0+URZ+0xa0], R5 ;  /* 0x0000a005000075a7 */ /* 0x0022a400080011ff */
[----:B--2---:R-:W-:Y:S05]  /*8470*/  @!P0 NANOSLEEP.SYNCS 0x989680 ;  /* 0x009896800000895d */ /* 0x004fea0003900000 */
[----:B------:R-:W2:Y:S02]  /*8480*/  @!P0 SYNCS.PHASECHK.TRANS64 P0, [R0+URZ+0xa0], R5 ;  /* 0x0000a005000085a7 */ /* 0x000ea400080010ff */
[----:B--2---:R-:W-:Y:S05]  /*8490*/  @!P0 BRA `(.L_x_142) ;  /* 0xfffffffc00f08947 */ /* 0x004fea000383ffff */
[----:B------:R-:W-:Y:S05]  /*84a0*/  BRA `(.L_x_143) ;  /* 0xffffffa000dc7947 */ /* 0x000fea000383ffff */
.L_x_43:
[----:B-1----:R1:W2:Y:S02]  /*84b0*/  SYNCS.PHASECHK.TRANS64.TRYWAIT P1, [R0+URZ+0x90], R5 ;  /* 0x00009005000075a7 */ /* 0x0022a400080211ff */
[----:B--2---:R-:W-:Y:S05]  /*84c0*/  @!P1 NANOSLEEP.SYNCS 0x989680 ;  /* 0x009896800000995d */ /* 0x004fea0003900000 */
[----:B------:R-:W2:Y:S02]  /*84d0*/  @!P1 SYNCS.PHASECHK.TRANS64 P1, [R0+URZ+0x90], R5 ;  /* 0x00009005000095a7 */ /* 0x000ea400080210ff */
[----:B--2---:R-:W-:Y:S05]  /*84e0*/  @!P1 BRA `(.L_x_43) ;  /* 0xfffffffc00f09947 */ /* 0x004fea000383ffff */
[----:B------:R-:W-:Y:S05]  /*84f0*/  BRA `(.L_x_144) ;  /* 0xffffffa4000c7947 */ /* 0x000fea000383ffff */
.L_x_46:
[----:B------:R-:W-:-:S07]  /*8500*/  MOV R0, UR5 ;  /* 0x0000000500007c02 */ /* 0x000fce0008000f00 */
.L_x_145:
[----:B-1----:R1:W2:Y:S02]  /*8510*/  SYNCS.PHASECHK.TRANS64.TRYWAIT P0, [R0+URZ+0xa0], R3 ;  /* 0x0000a003000075a7 */ /* 0x0022a400080011ff */
[----:B--2---:R-:W-:Y:S05]  /*8520*/  @!P0 NANOSLEEP.SYNCS 0x989680 ;  /* 0x009896800000895d */ /* 0x004fea0003900000 */
[----:B------:R-:W2:Y:S02]  /*8530*/  @!P0 SYNCS.PHASECHK.TRANS64 P0, [R0+URZ+0xa0], R3 ;  /* 0x0000a003000085a7 */ /* 0x000ea400080010ff */
[----:B--2---:R-:W-:Y:S05]  /*8540*/  @!P0 BRA `(.L_x_145) ;  /* 0xfffffffc00f08947 */ /* 0x004fea000383ffff */
[----:B------:R-:W-:Y:S05]  /*8550*/  BRA `(.L_x_45) ;  /* 0xffffffa400607947 */ /* 0x000fea000383ffff */
.L_x_53:
[----:B-1----:R1:W2:Y:S02]  /*8560*/  SYNCS.PHASECHK.TRANS64.TRYWAIT P1, [R0+URZ+0x90], R5 ;  /* 0x00009005000075a7 */ /* 0x0022a400080211ff */
[----:B--2---:R-:W-:Y:S05]  /*8570*/  @!P1 NANOSLEEP.SYNCS 0x989680 ;  /* 0x009896800000995d */ /* 0x004fea0003900000 */
[----:B------:R-:W2:Y:S02]  /*8580*/  @!P1 SYNCS.PHASECHK.TRANS64 P1, [R0+URZ+0x90], R5 ;  /* 0x00009005000095a7 */ /* 0x000ea400080210ff */
[----:B--2---:R-:W-:Y:S05]  /*8590*/  @!P1 BRA `(.L_x_53) ;  /* 0xfffffffc00f09947 */ /* 0x004fea000383ffff */
[----:B------:R-:W-:Y:S05]  /*85a0*/  BRA `(.L_x_146) ;  /* 0xffffffa800f07947 */ /* 0x000fea000383ffff */
.L_x_54:
[----:B------:R-:W-:-:S07]  /*85b0*/  MOV R3, UR6 ;  /* 0x0000000600037c02 */ /* 0x000fce0008000f00 */
.L_x_147:
[----:B-1----:R1:W2:Y:S02]  /*85c0*/  SYNCS.PHASECHK.TRANS64.TRYWAIT P0, [R3+URZ+0xd0], R0 ;  /* 0x0000d000030075a7 */ /* 0x0022a400080011ff */
[----:B--2---:R-:W-:Y:S05]  /*85d0*/  @!P0 NANOSLEEP.SYNCS 0x989680 ;  /* 0x009896800000895d */ /* 0x004fea0003900000 */
[----:B------:R-:W2:Y:S02]  /*85e0*/  @!P0 SYNCS.PHASECHK.TRANS64 P0, [R3+URZ+0xd0], R0 ;  /* 0x0000d000030085a7 */ /* 0x000ea400080010ff */
[----:B--2---:R-:W-:Y:S05]  /*85f0*/  @!P0 BRA `(.L_x_147) ;  /* 0xfffffffc00f08947 */ /* 0x004fea000383ffff */
[----:B------:R-:W-:Y:S05]  /*8600*/  BRA `(.L_x_148) ;  /* 0xffffffac00407947 */ /* 0x000fea000383ffff */
.L_x_57:
[----:B------:R-:W-:Y:S07]  /*8610*/  MOV R0, UR11 ;  /* 0x0000000b00007c02 */ /* 0x000fee0008000f00 */
.L_x_149:
[----:B-1----:R1:W2:Y:S02]  /*8620*/  SYNCS.PHASECHK.TRANS64.TRYWAIT P0, [R0+URZ], R3 ;  /* 0x00000003000075a7 */ /* 0x0022a400080011ff */
[----:B--2---:R-:W-:Y:S05]  /*8630*/  @!P0 NANOSLEEP.SYNCS 0x989680 ;  /* 0x009896800000895d */ /* 0x004fea0003900000 */
[----:B------:R-:W2:Y:S02]  /*8640*/  @!P0 SYNCS.PHASECHK.TRANS64 P0, [R0+URZ], R3 ;  /* 0x00000003000085a7 */ /* 0x000ea400080010ff */
[----:B--2---:R-:W-:Y:S05]  /*8650*/  @!P0 BRA `(.L_x_149) ;  /* 0xfffffffc00f08947 */ /* 0x004fea000383ffff */
[----:B------:R-:W-:Y:S05]  /*8660*/  BRA `(.L_x_56) ;  /* 0xffffffac005c7947 */ /* 0x000fea000383ffff */
.L_x_60:
[----:B------:R-:W-:-:S07]  /*8670*/  MOV R0, UR6 ;  /* 0x0000000600007c02 */ /* 0x000fce0008000f00 */
.L_x_150:
[----:B--2---:R2:W4:Y:S02]  /*8680*/  SYNCS.PHASECHK.TRANS64.TRYWAIT P0, [R0+URZ], R3 ;  /* 0x00000003000075a7 */ /* 0x00452400080011ff */
[----:B----4-:R-:W-:Y:S05]  /*8690*/  @!P0 NANOSLEEP.SYNCS 0x989680 ;  /* 0x009896800000895d */ /* 0x010fea0003900000 */
[----:B------:R-:W4:Y:S02]  /*86a0*/  @!P0 SYNCS.PHASECHK.TRANS64 P0, [R0+URZ], R3 ;  /* 0x00000003000085a7 */ /* 0x000f2400080010ff */
[----:B----4-:R-:W-:Y:S05]  /*86b0*/  @!P0 BRA `(.L_x_150) ;  /* 0xfffffffc00f08947 */ /* 0x010fea000383ffff */
[----:B------:R-:W-:Y:S05]  /*86c0*/  BRA `(.L_x_151) ;  /* 0xffffffb000887947 */ /* 0x000fea000383ffff */
.L_x_61:
[----:B------:R-:W-:-:S07]  /*86d0*/  MOV R0, UR6 ;  /* 0x0000000600007c02 */ /* 0x000fce0008000f00 */
.L_x_152:
[----:B-1----:R1:W2:Y:S02]  /*86e0*/  SYNCS.PHASECHK.TRANS64.TRYWAIT P0, [R0+URZ], R3 ;  /* 0x00000003000075a7 */ /* 0x0022a400080011ff */
[----:B--2---:R-:W-:Y:S05]  /*86f0*/  @!P0 NANOSLEEP.SYNCS 0x989680 ;  /* 0x009896800000895d */ /* 0x004fea0003900000 */
[----:B------:R-:W2:Y:S02]  /*8700*/  @!P0 SYNCS.PHASECHK.TRANS64 P0, [R0+URZ], R3 ;  /* 0x00000003000085a7 */ /* 0x000ea400080010ff */
[----:B--2---:R-:W-:Y:S05]  /*8710*/  @!P0 BRA `(.L_x_152) ;  /* 0xfffffffc00f08947 */ /* 0x004fea000383ffff */
[----:B------:R-:W-:Y:S05]  /*8720*/  BRA `(.L_x_153) ;  /* 0xffffffb000947947 */ /* 0x000fea000383ffff */
.L_x_62:
[----:B------:R-:W-:-:S07]  /*8730*/  MOV R0, UR6 ;  /* 0x0000000600007c02 */ /* 0x000fce0008000f00 */
.L_x_154:
[----:B-1----:R1:W2:Y:S02]  /*8740*/  SYNCS.PHASECHK.TRANS64.TRYWAIT P0, [R0+URZ], R3 ;  /* 0x00000003000075a7 */ /* 0x0022a400080011ff */
[----:B--2---:R-:W-:Y:S05]  /*8750*/  @!P0 NANOSLEEP.SYNCS 0x989680 ;  /* 0x009896800000895d */ /* 0x004fea0003900000 */
[----:B------:R-:W2:Y:S02]  /*8760*/  @!P0 SYNCS.PHASECHK.TRANS64 P0, [R0+URZ], R3 ;  /* 0x00000003000085a7 */ /* 0x000ea400080010ff */
[----:B--2---:R-:W-:Y:S05]  /*8770*/  @!P0 BRA `(.L_x_154) ;  /* 0xfffffffc00f08947 */ /* 0x004fea000383ffff */
[----:B------:R-:W-:Y:S05]  /*8780*/  BRA `(.L_x_155) ;  /* 0xffffffb000a07947 */ /* 0x000fea000383ffff */
.L_x_63:
[----:B------:R-:W-:-:S07]  /*8790*/  MOV R0, UR7 ;  /* 0x0000000700007c02 */ /* 0x000fce0008000f00 */
.L_x_156:
[----:B-1----:R1:W2:Y:S02]  /*87a0*/  SYNCS.PHASECHK.TRANS64.TRYWAIT P0, [R0+URZ], R3 ;  /* 0x00000003000075a7 */ /* 0x0022a400080011ff */
[----:B--2---:R-:W-:Y:S05]  /*87b0*/  @!P0 NANOSLEEP.SYNCS 0x989680 ;  /* 0x009896800000895d */ /* 0x004fea0003900000 */
[----:B------:R-:W2:Y:S02]  /*87c0*/  @!P0 SYNCS.PHASECHK.TRANS64 P0, [R0+URZ], R3 ;  /* 0x00000003000085a7 */ /* 0x000ea400080010ff */
[----:B--2---:R-:W-:Y:S05]  /*87d0*/  @!P0 BRA `(.L_x_156) ;  /* 0xfffffffc00f08947 */ /* 0x004fea000383ffff */
[----:B------:R-:W-:Y:S05]  /*87e0*/  BRA `(.L_x_157) ;  /* 0xffffffb000ac7947 */ /* 0x000fea000383ffff */
.L_x_68:
[----:B--2---:R2:W3:Y:S02]  /*87f0*/  SYNCS.PHASECHK.TRANS64.TRYWAIT P0, [R0+URZ+0x90], R3 ;  /* 0x00009003000075a7 */ /* 0x0044e400080011ff */
[----:B---3--:R-:W-:Y:S05]  /*8800*/  @!P0 NANOSLEEP.SYNCS 0x989680 ;  /* 0x009896800000895d */ /* 0x008fea0003900000 */
[----:B------:R-:W3:Y:S02]  /*8810*/  @!P0 SYNCS.PHASECHK.TRANS64 P0, [R0+URZ+0x90], R3 ;  /* 0x00009003000085a7 */ /* 0x000ee400080010ff */
[----:B---3--:R-:W-:Y:S05]  /*8820*/  @!P0 BRA `(.L_x_68) ;  /* 0xfffffffc00f08947 */ /* 0x008fea000383ffff */
[----:B------:R-:W-:Y:S05]  /*8830*/  BRA `(.L_x_158) ;  /* 0xffffffb400b87947 */ /* 0x000fea000383ffff */
.L_x_71:
[----:B------:R-:W-:Y:S07]  /*8840*/  MOV R0, UR7 ;  /* 0x0000000700007c02 */ /* 0x000fee0008000f00 */
.L_x_159:
[----:B--2---:R2:W3:Y:S02]  /*8850*/  SYNCS.PHASECHK.TRANS64.TRYWAIT P0, [R0+URZ+0x88], R3 ;  /* 0x00008803000075a7 */ /* 0x0044e400080011ff */
[----:B---3--:R-:W-:Y:S05]  /*8860*/  @!P0 NANOSLEEP.SYNCS 0x989680 ;  /* 0x009896800000895d */ /* 0x008fea0003900000 */
[----:B------:R-:W3:Y:S02]  /*8870*/  @!P0 SYNCS.PHASECHK.TRANS64 P0, [R0+URZ+0x88], R3 ;  /* 0x00008803000085a7 */ /* 0x000ee400080010ff */
[----:B---3--:R-:W-:Y:S05]  /*8880*/  @!P0 BRA `(.L_x_159) ;  /* 0xfffffffc00f08947 */ /* 0x008fea000383ffff */
[----:B------:R-:W-:Y:S05]  /*8890*/  BRA `(.L_x_70) ;  /* 0xffffffb800987947 */ /* 0x000fea000383ffff */
.L_x_74:
[----:B------:R-:W-:Y:S07]  /*88a0*/  MOV R3, UR7 ;  /* 0x0000000700037c02 */ /* 0x000fee0008000f00 */
.L_x_160:
[----:B-1----:R1:W2:Y:S02]  /*88b0*/  SYNCS.PHASECHK.TRANS64.TRYWAIT P0, [R3+URZ+0x60], R12 ;  /* 0x0000600c030075a7 */ /* 0x0022a400080011ff */
[----:B--2---:R-:W-:Y:S05]  /*88c0*/  @!P0 NANOSLEEP.SYNCS 0x989680 ;  /* 0x009896800000895d */ /* 0x004fea0003900000 */
[----:B------:R-:W2:Y:S02]  /*88d0*/  @!P0 SYNCS.PHASECHK.TRANS64 P0, [R3+URZ+0x60], R12 ;  /* 0x0000600c030085a7 */ /* 0x000ea400080010ff */
[----:B--2---:R-:W-:Y:S05]  /*88e0*/  @!P0 BRA `(.L_x_160) ;  /* 0xfffffffc00f08947 */ /* 0x004fea000383ffff */
[----:B------:R-:W-:Y:S05]  /*88f0*/  BRA `(.L_x_161) ;  /* 0xffffffbc00107947 */ /* 0x000fea000383ffff */
.L_x_75:
[----:B-1----:R-:W-:Y:S07]  /*8900*/  MOV R3, UR7 ;  /* 0x0000000700037c02 */ /* 0x002fee0008000f00 */
.L_x_162:
[----:B-1----:R1:W2:Y:S02]  /*8910*/  SYNCS.PHASECHK.TRANS64.TRYWAIT P0, [R3+URZ+0x68], R12 ;  /* 0x0000680c030075a7 */ /* 0x0022a400080011ff */
[----:B--2---:R-:W-:Y:S05]  /*8920*/  @!P0 NANOSLEEP.SYNCS 0x989680 ;  /* 0x009896800000895d */ /* 0x004fea0003900000 */
[----:B------:R-:W2:Y:S02]  /*8930*/  @!P0 SYNCS.PHASECHK.TRANS64 P0, [R3+URZ+0x68], R12 ;  /* 0x0000680c030085a7 */ /* 0x000ea400080010ff */
[----:B--2---:R-:W-:Y:S05]  /*8940*/  @!P0 BRA `(.L_x_162) ;  /* 0xfffffffc00f08947 */ /* 0x004fea000383ffff */
[----:B------:R-:W-:Y:S05]  /*8950*/  BRA `(.L_x_163) ;  /* 0xffffffbc004c7947 */ /* 0x000fea000383ffff */
.L_x_76:
[----:B-1----:R-:W-:Y:S07]  /*8960*/  MOV R3, UR7 ;  /* 0x0000000700037c02 */ /* 0x002fee0008000f00 */
.L_x_164:
[----:B-1----:R1:W2:Y:S02]  /*8970*/  SYNCS.PHASECHK.TRANS64.TRYWAIT P0, [R3+URZ+0x70], R12 ;  /* 0x0000700c030075a7 */ /* 0x0022a400080011ff */
[----:B--2---:R-:W-:Y:S05]  /*8980*/  @!P0 NANOSLEEP.SYNCS 0x989680 ;  /* 0x009896800000895d */ /* 0x004fea0003900000 */
[----:B------:R-:W2:Y:S02]  /*8990*/  @!P0 SYNCS.PHASECHK.TRANS64 P0, [R3+URZ+0x70], R12 ;  /* 0x0000700c030085a7 */ /* 0x000ea400080010ff */
[----:B--2---:R-:W-:Y:S05]  /*89a0*/  @!P0 BRA `(.L_x_164) ;  /* 0xfffffffc00f08947 */ /* 0x004fea000383ffff */
[----:B------:R-:W-:Y:S05]  /*89b0*/  BRA `(.L_x_165) ;  /* 0xffffffbc00947947 */ /* 0x000fea000383ffff */
.L_x_77:
[----:B------:R-:W-:Y:S07]  /*89c0*/  MOV R3, UR7 ;  /* 0x0000000700037c02 */ /* 0x000fee0008000f00 */
.L_x_166:
[----:B-1----:R1:W2:Y:S02]  /*89d0*/  SYNCS.PHASECHK.TRANS64.TRYWAIT P0, [R3+URZ+0x78], R12 ;  /* 0x0000780c030075a7 */ /* 0x0022a400080011ff */
[----:B--2---:R-:W-:Y:S05]  /*89e0*/  @!P0 NANOSLEEP.SYNCS 0x989680 ;  /* 0x009896800000895d */ /* 0x004fea0003900000 */
[----:B------:R-:W2:Y:S02]  /*89f0*/  @!P0 SYNCS.PHASECHK.TRANS64 P0, [R3+URZ+0x78], R12 ;  /* 0x0000780c030085a7 */ /* 0x000ea400080010ff */
[----:B--2---:R-:W-:Y:S05]  /*8a00*/  @!P0 BRA `(.L_x_166) ;  /* 0xfffffffc00f08947 */ /* 0x004fea000383ffff */
[----:B------:R-:W-:Y:S05]  /*8a10*/  BRA `(.L_x_167) ;  /* 0xffffffc0001c7947 */ /* 0x000fea000383ffff */
.L_x_79:
[----:B------:R-:W-:-:S07]  /*8a20*/  MOV R0, UR7 ;  /* 0x0000000700007c02 */ /* 0x000fce0008000f00 */
.L_x_168:
[----:B-1----:R1:W3:Y:S02]  /*8a30*/  SYNCS.PHASECHK.TRANS64.TRYWAIT P0, [R0+URZ+0x60], R3 ;  /* 0x00006003000075a7 */ /* 0x0022e400080011ff */
[----:B---3--:R-:W-:Y:S05]  /*8a40*/  @!P0 NANOSLEEP.SYNCS 0x989680 ;  /* 0x009896800000895d */ /* 0x008fea0003900000 */
[----:B------:R-:W3:Y:S02]  /*8a50*/  @!P0 SYNCS.PHASECHK.TRANS64 P0, [R0+URZ+0x60], R3 ;  /* 0x00006003000085a7 */ /* 0x000ee400080010ff */
[----:B---3--:R-:W-:Y:S05]  /*8a60*/  @!P0 BRA `(.L_x_168) ;  /* 0xfffffffc00f08947 */ /* 0x008fea000383ffff */
[----:B------:R-:W-:Y:S05]  /*8a70*/  BRA `(.L_x_169) ;  /* 0xffffffc0008c7947 */ /* 0x000fea000383ffff */
.L_x_80:
[----:B-1----:R-:W-:-:S07]  /*8a80*/  MOV R0, UR7 ;  /* 0x0000000700007c02 */ /* 0x002fce0008000f00 */
.L_x_170:
[----:B-1----:R1:W3:Y:S02]  /*8a90*/  SYNCS.PHASECHK.TRANS64.TRYWAIT P0, [R0+URZ+0x68], R3 ;  /* 0x00006803000075a7 */ /* 0x0022e400080011ff */
[----:B---3--:R-:W-:Y:S05]  /*8aa0*/  @!P0 NANOSLEEP.SYNCS 0x989680 ;  /* 0x009896800000895d */ /* 0x008fea0003900000 */
[----:B------:R-:W3:Y:S02]  /*8ab0*/  @!P0 SYNCS.PHASECHK.TRANS64 P0, [R0+URZ+0x68], R3 ;  /* 0x00006803000085a7 */ /* 0x000ee400080010ff */
[----:B---3--:R-:W-:Y:S05]  /*8ac0*/  @!P0 BRA `(.L_x_170) ;  /* 0xfffffffc00f08947 */ /* 0x008fea000383ffff */
[----:B------:R-:W-:Y:S05]  /*8ad0*/  BRA `(.L_x_171) ;  /* 0xffffffc0007c7947 */ /* 0x000fea000383ffff */
.L_x_81:
[----:B-1----:R-:W-:-:S07]  /*8ae0*/  MOV R0, UR7 ;  /* 0x0000000700007c02 */ /* 0x002fce0008000f00 */
.L_x_172:
[----:B-1----:R1:W3:Y:S02]  /*8af0*/  SYNCS.PHASECHK.TRANS64.TRYWAIT P0, [R0+URZ+0x70], R3 ;  /* 0x00007003000075a7 */ /* 0x0022e400080011ff */
[----:B---3--:R-:W-:Y:S05]  /*8b00*/  @!P0 NANOSLEEP.SYNCS 0x989680 ;  /* 0x009896800000895d */ /* 0x008fea0003900000 */
[----:B------:R-:W3:Y:S02]  /*8b10*/  @!P0 SYNCS.PHASECHK.TRANS64 P0, [R0+URZ+0x70], R3 ;  /* 0x00007003000085a7 */ /* 0x000ee400080010ff */
[----:B---3--:R-:W-:Y:S05]  /*8b20*/  @!P0 BRA `(.L_x_172) ;  /* 0xfffffffc00f08947 */ /* 0x008fea000383ffff */
[----:B------:R-:W-:Y:S05]  /*8b30*/  BRA `(.L_x_173) ;  /* 0xffffffc0006c7947 */ /* 0x000fea000383ffff */
.L_x_83:
[----:B--2---:R2:W4:Y:S02]  /*8b40*/  SYNCS.PHASECHK.TRANS64.TRYWAIT P0, [R0+URZ+0x90], R3 ;  /* 0x00009003000075a7 */ /* 0x00452400080011ff */
[----:B----4-:R-:W-:Y:S05]  /*8b50*/  @!P0 NANOSLEEP.SYNCS 0x989680 ;  /* 0x009896800000895d */ /* 0x010fea0003900000 */
[----:B------:R-:W4:Y:S02]  /*8b60*/  @!P0 SYNCS.PHASECHK.TRANS64 P0, [R0+URZ+0x90], R3 ;  /* 0x00009003000085a7 */ /* 0x000f2400080010ff */
[----:B----4-:R-:W-:Y:S05]  /*8b70*/  @!P0 BRA `(.L_x_83) ;  /* 0xfffffffc00f08947 */ /* 0x010fea000383ffff */
[----:B------:R-:W-:Y:S05]  /*8b80*/  BRA `(.L_x_174) ;  /* 0xffffffc400407947 */ /* 0x000fea000383ffff */
.L_x_94:
[----:B-1----:R-:W-:Y:S04]  /*8b90*/  MOV R2, UR48 ;  /* 0x0000003000027c02 */ /* 0x002fe80008000f00 */
[----:B------:R1:W3:Y:S03]  /*8ba0*/  SYNCS.PHASECHK.TRANS64.TRYWAIT P1, [R2+URZ+0x40], R3 ;  /* 0x00004003020075a7 */ /* 0x0002e600080211ff */
[----:B---3--:R-:W-:Y:S05]  /*8bb0*/  @!P1 NANOSLEEP.SYNCS 0x989680 ;  /* 0x009896800000995d */ /* 0x008fea0003900000 */
[----:B------:R-:W3:Y:S02]  /*8bc0*/  @!P1 SYNCS.PHASECHK.TRANS64 P1, [R2+URZ+0x40], R3 ;  /* 0x00004003020095a7 */ /* 0x000ee400080210ff */
[----:B---3--:R-:W-:Y:S05]  /*8bd0*/  @!P1 BRA `(.L_x_94) ;  /* 0xfffffffc00ec9947 */ /* 0x008fea000383ffff */
[----:B------:R-:W-:Y:S05]  /*8be0*/  BRA `(.L_x_93) ;  /* 0xffffffd0004c7947 */ /* 0x000fea000383ffff */
.L_x_96:
[----:B-1----:R1:W4:Y:S02]  /*8bf0*/  SYNCS.PHASECHK.TRANS64.TRYWAIT P0, [R79+URZ+0xb0], R0 ;  /* 0x0000b0004f0075a7 */ /* 0x00232400080011ff */
[----:B----4-:R-:W-:Y:S05]  /*8c00*/  @!P0 NANOSLEEP.SYNCS 0x989680 ;  /* 0x009896800000895d */ /* 0x010fea0003900000 */
[----:B------:R-:W4:Y:S02]  /*8c10*/  @!P0 SYNCS.PHASECHK.TRANS64 P0, [R79+URZ+0xb0], R0 ;  /* 0x0000b0004f0085a7 */ /* 0x000f2400080010ff */
[----:B----4-:R-:W-:Y:S05]  /*8c20*/  @!P0 BRA `(.L_x_96) ;  /* 0xfffffffc00f08947 */ /* 0x010fea000383ffff */
[----:B------:R-:W-:Y:S05]  /*8c30*/  BRA `(.L_x_95) ;  /* 0xffffffd000707947 */ /* 0x000fea000383ffff */
.L_x_105:
[----:B--2---:R2:W4:Y:S02]  /*8c40*/  SYNCS.PHASECHK.TRANS64.TRYWAIT P0, [R3+URZ+0x40], R0 ;  /* 0x00004000030075a7 */ /* 0x00452400080011ff */
[----:B----4-:R-:W-:Y:S05]  /*8c50*/  @!P0 NANOSLEEP.SYNCS 0x989680 ;  /* 0x009896800000895d */ /* 0x010fea0003900000 */
[----:B------:R-:W4:Y:S02]  /*8c60*/  @!P0 SYNCS.PHASECHK.TRANS64 P0, [R3+URZ+0x40], R0 ;  /* 0x00004000030085a7 */ /* 0x000f2400080010ff */
[----:B----4-:R-:W-:Y:S05]  /*8c70*/  @!P0 BRA `(.L_x_105) ;  /* 0xfffffffc00f08947 */ /* 0x010fea000383ffff */
[----:B------:R-:W-:Y:S05]  /*8c80*/  BRA `(.L_x_104) ;  /* 0xffffffd8005c7947 */ /* 0x000fea000383ffff */
.L_x_113:
[----:B--2---:R2:W4:Y:S02]  /*8c90*/  SYNCS.PHASECHK.TRANS64.TRYWAIT P0, [R83+URZ+0x40], R4 ;  /* 0x00004004530075a7 */ /* 0x00452400080011ff */
[----:B----4-:R-:W-:Y:S05]  /*8ca0*/  @!P0 NANOSLEEP.SYNCS 0x989680 ;  /* 0x009896800000895d */ /* 0x010fea0003900000 */
[----:B------:R-:W4:Y:S02]  /*8cb0*/  @!P0 SYNCS.PHASECHK.TRANS64 P0, [R83+URZ+0x40], R4 ;  /* 0x00004004530085a7 */ /* 0x000f2400080010ff */
[----:B----4-:R-:W-:Y:S05]  /*8cc0*/  @!P0 BRA `(.L_x_113) ;  /* 0xfffffffc00f08947 */ /* 0x010fea000383ffff */
[----:B------:R-:W-:Y:S05]  /*8cd0*/  BRA `(.L_x_112) ;  /* 0xffffffe000687947 */ /* 0x000fea000383ffff */
.L_x_121:
[----:B--2---:R2:W4:Y:S02]  /*8ce0*/  SYNCS.PHASECHK.TRANS64.TRYWAIT P0, [R88+URZ+0x40], R3 ;  /* 0x00004003580075a7 */ /* 0x00452400080011ff */
[----:B----4-:R-:W-:Y:S05]  /*8cf0*/  @!P0 NANOSLEEP.SYNCS 0x989680 ;  /* 0x009896800000895d */ /* 0x010fea0003900000 */
[----:B------:R-:W4:Y:S02]  /*8d00*/  @!P0 SYNCS.PHASECHK.TRANS64 P0, [R88+URZ+0x40], R3 ;  /* 0x00004003580085a7 */ /* 0x000f2400080010ff */
[----:B----4-:R-:W-:Y:S05]  /*8d10*/  @!P0 BRA `(.L_x_121) ;  /* 0xfffffffc00f08947 */ /* 0x010fea000383ffff */
[----:B------:R-:W-:Y:S05]  /*8d20*/  BRA `(.L_x_120) ;  /* 0xffffffe800747947 */ /* 0x000fea000383ffff */
        .weak           $__internal_0_$__cuda_sm10x_tcgen05_guardrail_trap_col_being_dealloced_not_returned_by_alloc
        .type           $__internal_0_$__cuda_sm10x_tcgen05_guardrail_trap_col_being_dealloced_not_returned_by_alloc,@function
        .size           $__internal_0_$__cuda_sm10x_tcgen05_guardrail_trap_col_being_dealloced_not_returned_by_alloc,($__internal_1_$__cuda_sm10x_tcgen05_guardrail_trap_phase_invalid_during_alloc - $__internal_0_$__cuda_sm10x_tcgen05_guardrail_trap_col_being_dealloced_not_returned_by_alloc)
$__internal_0_$__cuda_sm10x_tcgen05_guardrail_trap_col_being_dealloced_not_returned_by_alloc:
[----:B------:R-:W-:Y:S05]  /*8d30*/  BPT.TRAP 0x1 ;  /* 0x000000040000795c */ /* 0x000fea0000300000 */
[----:B------:R-:W-:-:S04]  /*8d40*/  HFMA2 R3, -RZ, RZ, 0, 0 ;  /* 0x00000000ff037431 */ /* 0x000fc800000001ff */
[----:B------:R-:W-:Y:S05]  /*8d50*/  RET.REL.NODEC R2 `(_ZN7cutlass13device_kernelINS_4gemm6kernel13GemmUniversalIN4cute5tupleIJiiiiEEENS1_10collective13CollectiveMmaINS1_35MainloopSm100TmaUmmaWarpSpecializedILi4ELi2ELi4ENS5_IJNS4_1CILi1EEESB_SB_EEEEENS5_IJNSA_ILi64EEENSA_ILi128EEESF_EEENS_10bfloat16_tENS5_IJlSB_lEEESH_NS5_IJSB_llEEENS4_8TiledMMAINS4_8MMA_AtomIJNS4_20SM100_MMA_F16BF16_SSISH_SH_fLi64ELi128ELNS4_4UMMA5MajorE0ELSO_1ELNSN_7ScaleInE0ELSP_0EEEEEENS4_6LayoutISC_NS5_IJNSA_ILi0EEEST_ST_EEEEENS5_IJNS4_10UnderscoreESW_SW_EEEEENS4_13SM90_TMA_LOADENS4_14ComposedLayoutINS4_7SwizzleILi3ELi4ELi3EEENS4_18smem_ptr_flag_bitsILi16EEENSS_INS5_IJNSA_ILi8EEESE_EEENS5_IJSE_SB_EEEEEEEvNS4_8identityESZ_NS10_IS12_S14_NSS_INS5_IJSE_S15_EEENS5_IJSB_SE_EEEEEEEvS1A_EENS_8epilogue10collective18CollectiveEpilogueINS1G_23Sm100TmaWarpSpecializedILi4ELi2ELi16ELb1ELb0EEEJSG_NS5_IJNSS_ISE_SB_EENSS_INSA_ILi32EEESB_EEEEESH_SI_SH_SI_NS1G_6fusion15FusionCallbacksIS1K_NS1P_17LinearCombinationISH_fSH_fLNS_15FloatRoundStyleE2EEESG_S1O_JEEENS4_5SM1004TMEM4LOAD26SM100_TMEM_LOAD_16dp256b4xESZ_NS10_INS11_ILi2ELi4ELi3EEES14_NSS_INS5_IJS15_S1M_EEENS5_IJS1M_SB_EEEEEEENS4_17SM75_U32x4_LDSM_NENS4_14SM90_TMA_STOREES23_NS4_17SM90_U32x4_STSM_NENS4_39AutoVectorizingCopyWithAssumedAlignmentILi128EEEEEEvvEEEEvNT_6ParamsE) ;  /* 0xffffff7002a87950 */ /* 0x000fea0003c3ffff */
        .weak           $__internal_1_$__cuda_sm10x_tcgen05_guardrail_trap_phase_invalid_during_alloc
        .type           $__internal_1_$__cuda_sm10x_tcgen05_guardrail_trap_phase_invalid_during_alloc,@function
        .size           $__internal_1_$__cuda_sm10x_tcgen05_guardrail_trap_phase_invalid_during_alloc,($__internal_2_$__cuda_sm10x_tcgen05_guardrail_trap_unallocated_columns_being_dealloced - $__internal_1_$__cuda_sm10x_tcgen05_guardrail_trap_phase_invalid_during_alloc)
$__internal_1_$__cuda_sm10x_tcgen05_guardrail_trap_phase_invalid_during_alloc:
[----:B------:R-:W-:Y:S05]  /*8d60*/  BPT.TRAP 0x1 ;  /* 0x000000040000795c */ /* 0x000fea0000300000 */
[----:B------:R-:W-:-:S04]  /*8d70*/  MOV R3, 0x0 ;  /* 0x0000000000037802 */ /* 0x000fc80000000f00 */
[----:B------:R-:W-:Y:S05]  /*8d80*/  RET.REL.NODEC R2 `(_ZN7cutlass13device_kernelINS_4gemm6kernel13GemmUniversalIN4cute5tupleIJiiiiEEENS1_10collective13CollectiveMmaINS1_35MainloopSm100TmaUmmaWarpSpecializedILi4ELi2ELi4ENS5_IJNS4_1CILi1EEESB_SB_EEEEENS5_IJNSA_ILi64EEENSA_ILi128EEESF_EEENS_10bfloat16_tENS5_IJlSB_lEEESH_NS5_IJSB_llEEENS4_8TiledMMAINS4_8MMA_AtomIJNS4_20SM100_MMA_F16BF16_SSISH_SH_fLi64ELi128ELNS4_4UMMA5MajorE0ELSO_1ELNSN_7ScaleInE0ELSP_0EEEEEENS4_6LayoutISC_NS5_IJNSA_ILi0EEEST_ST_EEEEENS5_IJNS4_10UnderscoreESW_SW_EEEEENS4_13SM90_TMA_LOADENS4_14ComposedLayoutINS4_7SwizzleILi3ELi4ELi3EEENS4_18smem_ptr_flag_bitsILi16EEENSS_INS5_IJNSA_ILi8EEESE_EEENS5_IJSE_SB_EEEEEEEvNS4_8identityESZ_NS10_IS12_S14_NSS_INS5_IJSE_S15_EEENS5_IJSB_SE_EEEEEEEvS1A_EENS_8epilogue10collective18CollectiveEpilogueINS1G_23Sm100TmaWarpSpecializedILi4ELi2ELi16ELb1ELb0EEEJSG_NS5_IJNSS_ISE_SB_EENSS_INSA_ILi32EEESB_EEEEESH_SI_SH_SI_NS1G_6fusion15FusionCallbacksIS1K_NS1P_17LinearCombinationISH_fSH_fLNS_15FloatRoundStyleE2EEESG_S1O_JEEENS4_5SM1004TMEM4LOAD26SM100_TMEM_LOAD_16dp256b4xESZ_NS10_INS11_ILi2ELi4ELi3EEES14_NSS_INS5_IJS15_S1M_EEENS5_IJS1M_SB_EEEEEEENS4_17SM75_U32x4_LDSM_NENS4_14SM90_TMA_STOREES23_NS4_17SM90_U32x4_STSM_NENS4_39AutoVectorizingCopyWithAssumedAlignmentILi128EEEEEEvvEEEEvNT_6ParamsE) ;  /* 0xffffff70029c7950 */ /* 0x000fea0003c3ffff */
        .weak           $__internal_2_$__cuda_sm10x_tcgen05_guardrail_trap_unallocated_columns_being_dealloced
        .type           $__internal_2_$__cuda_sm10x_tcgen05_guardrail_trap_unallocated_columns_being_dealloced,@function
        .size           $__internal_2_$__cuda_sm10x_tcgen05_guardrail_trap_unallocated_columns_being_dealloced,(.L_x_176 - $__internal_2_$__cuda_sm10x_tcgen05_guardrail_trap_unallocated_columns_being_dealloced)
$__internal_2_$__cuda_sm10x_tcgen05_guardrail_trap_unallocated_columns_being_dealloced:
[----:B------:R-:W-:Y:S05]  /*8d90*/  BPT.TRAP 0x1 ;  /* 0x000000040000795c */ /* 0x000fea0000300000 */
[----:B------:R-:W-:-:S04]  /*8da0*/  HFMA2 R3, -RZ, RZ, 0, 0 ;  /* 0x00000000ff037431 */ /* 0x000fc800000001ff */
[----:B------:R-:W-:Y:S05]  /*8db0*/  RET.REL.NODEC R2 `(_ZN7cutlass13device_kernelINS_4gemm6kernel13GemmUniversalIN4cute5tupleIJiiiiEEENS1_10collective13CollectiveMmaINS1_35MainloopSm100TmaUmmaWarpSpecializedILi4ELi2ELi4ENS5_IJNS4_1CILi1EEESB_SB_EEEEENS5_IJNSA_ILi64EEENSA_ILi128EEESF_EEENS_10bfloat16_tENS5_IJlSB_lEEESH_NS5_IJSB_llEEENS4_8TiledMMAINS4_8MMA_AtomIJNS4_20SM100_MMA_F16BF16_SSISH_SH_fLi64ELi128ELNS4_4UMMA5MajorE0ELSO_1ELNSN_7ScaleInE0ELSP_0EEEEEENS4_6LayoutISC_NS5_IJNSA_ILi0EEEST_ST_EEEEENS5_IJNS4_10UnderscoreESW_SW_EEEEENS4_13SM90_TMA_LOADENS4_14ComposedLayoutINS4_7SwizzleILi3ELi4ELi3EEENS4_18smem_ptr_flag_bitsILi16EEENSS_INS5_IJNSA_ILi8EEESE_EEENS5_IJSE_SB_EEEEEEEvNS4_8identityESZ_NS10_IS12_S14_NSS_INS5_IJSE_S15_EEENS5_IJSB_SE_EEEEEEEvS1A_EENS_8epilogue10collective18CollectiveEpilogueINS1G_23Sm100TmaWarpSpecializedILi4ELi2ELi16ELb1ELb0EEEJSG_NS5_IJNSS_ISE_SB_EENSS_INSA_ILi32EEESB_EEEEESH_SI_SH_SI_NS1G_6fusion15FusionCallbacksIS1K_NS1P_17LinearCombinationISH_fSH_fLNS_15FloatRoundStyleE2EEESG_S1O_JEEENS4_5SM1004TMEM4LOAD26SM100_TMEM_LOAD_16dp256b4xESZ_NS10_INS11_ILi2ELi4ELi3EEES14_NSS_INS5_IJS15_S1M_EEENS5_IJS1M_SB_EEEEEEENS4_17SM75_U32x4_LDSM_NENS4_14SM90_TMA_STOREES23_NS4_17SM90_U32x4_STSM_NENS4_39AutoVectorizingCopyWithAssumedAlignmentILi128EEEEEEvvEEEEvNT_6ParamsE) ;  /* 0xffffff7002907950 */ /* 0x000fea0003c3ffff */
.L_x_175:
[----:B------:R-:W-:-:S00]  /*8dc0*/  BRA `(.L_x_175) ;  /* 0xfffffffc00fc7947 */ /* 0x000fc0000383ffff */
[----:B------:R-:W-:-:S00]  /*8dd0*/  NOP ;  /* 0x0000000000007918 */ /* 0x000fc00000000000 */
        /* <DEDUP_REMOVED lines=10> */
.L_x_176:


//--------------------- .nv.global.init           --------------------------
	.section	.nv.global.init,"aw",@progbits
.nv.global.init:
	.type		$str$27,@object
	.size		$str$27,($str$28 - $str$27)
$str$27:
        /*0000*/ 	.byte	0x28, 0x61, 0x64, 0x64, 0x72, 0x65, 0x73, 0x73, 0x20, 0x26, 0x20, 0x6d, 0x61, 0x73, 0x6b, 0x29
        /*0010*/ 	.byte	0x20, 0x3d, 0x3d, 0x20, 0x30, 0x00
	.type		$str$28,@object
	.size		$str$28,($str$26 - $str$28)
$str$28:
        /*0016*/ 	.byte	0x2f, 0x74, 0x6d, 0x70, 0x2f, 0x63, 0x75, 0x74, 0x6c, 0x61, 0x73, 0x73, 0x5f, 0x73, 0x77, 0x65
        /*0026*/ 	.byte	0x65, 0x70, 0x5f, 0x73, 0x72, 0x63, 0x2f, 0x69, 0x6e, 0x63, 0x6c, 0x75, 0x64, 0x65, 0x2f, 0x63
        /*0036*/ 	.byte	0x75, 0x74, 0x65, 0x2f, 0x70, 0x6f, 0x69, 0x6e, 0x74, 0x65, 0x72, 0x5f, 0x66, 0x6c, 0x61, 0x67
        /*0046*/ 	.byte	0x67, 0x65, 0x64, 0x2e, 0x68, 0x70, 0x70, 0x00
	.type		$str$26,@object
	.size		$str$26,($str$25 - $str$26)
$str$26:
        /*004e*/ 	.byte	0x2f, 0x74, 0x6d, 0x70, 0x2f, 0x63, 0x75, 0x74, 0x6c, 0x61, 0x73, 0x73, 0x5f, 0x73, 0x77, 0x65
        /*005e*/ 	.byte	0x65, 0x70, 0x5f, 0x73, 0x72, 0x63, 0x2f, 0x69, 0x6e, 0x63, 0x6c, 0x75, 0x64, 0x65, 0x2f, 0x63
        /*006e*/ 	.byte	0x75, 0x74, 0x65, 0x2f, 0x61, 0x74, 0x6f, 0x6d, 0x2f, 0x63, 0x6f, 0x70, 0x79, 0x5f, 0x74, 0x72
        /*007e*/ 	.byte	0x61, 0x69, 0x74, 0x73, 0x5f, 0x73, 0x6d, 0x31, 0x30, 0x30, 0x2e, 0x68, 0x70, 0x70, 0x00
	.type		$str$25,@object
	.size		$str$25,(__unnamed_1 - $str$25)
$str$25:
        /*008d*/ 	.byte	0x28, 0x28, 0x75, 0x69, 0x6e, 0x74, 0x33, 0x32, 0x5f, 0x74, 0x28, 0x74, 0x68, 0x72, 0x65, 0x61
        /*009d*/ 	.byte	0x64, 0x49, 0x64, 0x78, 0x2e, 0x78, 0x29, 0x20, 0x2f, 0x20, 0x33, 0x32, 0x29, 0x20, 0x25, 0x20
        /*00ad*/ 	.byte	0x34, 0x29, 0x20, 0x3d, 0x3d, 0x20, 0x28, 0x28, 0x28, 0x74, 0x6d, 0x65, 0x6d, 0x5f, 0x61, 0x64
        /*00bd*/ 	.byte	0x64, 0x72, 0x20, 0x3e, 0x3e, 0x20, 0x31, 0x36, 0x29, 0x20, 0x2f, 0x20, 0x33, 0x32, 0x29, 0x20
        /*00cd*/ 	.byte	0x25, 0x20, 0x34, 0x29, 0x00
	.type		__unnamed_1,@object
	.size		__unnamed_1,(__unnamed_2 - __unnamed_1)
__unnamed_1:
        /*00d2*/ 	.byte	0x61, 0x75, 0x74, 0x6f, 0x20, 0x63, 0x75, 0x74, 0x65, 0x3a, 0x3a, 0x61, 0x73, 0x5f, 0x70, 0x6f
        /* <DEDUP_REMOVED lines=24> */
        /*0262*/ 	.byte	0x30, 0x34, 0x38, 0x3e, 0x3e, 0x3e, 0x3e, 0x5d, 0x00
	.type		__unnamed_2,@object
	.size		__unnamed_2,(.L_2 - __unnamed_2)
__unnamed_2:
        /* <DEDUP_REMOVED lines=45> */
        /*053b*/ 	.byte	0x3e, 0x3e, 0x3e, 0x5d, 0x00
.L_2:


//--------------------- .nv.shared._ZN7cutlass13device_kernelINS_4gemm6kernel13GemmUniversalIN4cute5tupleIJiiiiEEENS1_10collective13CollectiveMmaINS1_35MainloopSm100TmaUmmaWarpSpecializedILi4ELi2ELi4ENS5_IJNS4_1CILi1EEESB_SB_EEEEENS5_IJNSA_ILi64EEENSA_ILi128EEESF_EEENS_10bfloat16_tENS5_IJlSB_lEEESH_NS5_IJSB_llEEENS4_8TiledMMAINS4_8MMA_AtomIJNS4_20SM100_MMA_F16BF16_SSISH_SH_fLi64ELi128ELNS4_4UMMA5MajorE0ELSO_1ELNSN_7ScaleInE0ELSP_0EEEEEENS4_6LayoutISC_NS5_IJNSA_ILi0EEEST_ST_EEEEENS5_IJNS4_10UnderscoreESW_SW_EEEEENS4_13SM90_TMA_LOADENS4_14ComposedLayoutINS4_7SwizzleILi3ELi4ELi3EEENS4_18smem_ptr_flag_bitsILi16EEENSS_INS5_IJNSA_ILi8EEESE_EEENS5_IJSE_SB_EEEEEEEvNS4_8identityESZ_NS10_IS12_S14_NSS_INS5_IJSE_S15_EEENS5_IJSB_SE_EEEEEEEvS1A_EENS_8epilogue10collective18CollectiveEpilogueINS1G_23Sm100TmaWarpSpecializedILi4ELi2ELi16ELb1ELb0EEEJSG_NS5_IJNSS_ISE_SB_EENSS_INSA_ILi32EEESB_EEEEESH_SI_SH_SI_NS1G_6fusion15FusionCallbacksIS1K_NS1P_17LinearCombinationISH_fSH_fLNS_15FloatRoundStyleE2EEESG_S1O_JEEENS4_5SM1004TMEM4LOAD26SM100_TMEM_LOAD_16dp256b4xESZ_NS10_INS11_ILi2ELi4ELi3EEES14_NSS_INS5_IJS15_S1M_EEENS5_IJS1M_SB_EEEEEEENS4_17SM75_U32x4_LDSM_NENS4_14SM90_TMA_STOREES23_NS4_17SM90_U32x4_STSM_NENS4_39AutoVectorizingCopyWithAssumedAlignmentILi128EEEEEEvvEEEEvNT_6ParamsE --------------------------
	.section	.nv.shared._ZN7cutlass13device_kernelINS_4gemm6kernel13GemmUniversalIN4cute5tupleIJiiiiEEENS1_10collective13CollectiveMmaINS1_35MainloopSm100TmaUmmaWarpSpecializedILi4ELi2ELi4ENS5_IJNS4_1CILi1EEESB_SB_EEEEENS5_IJNSA_ILi64EEENSA_ILi128EEESF_EEENS_10bfloat16_tENS5_IJlSB_lEEESH_NS5_IJSB_llEEENS4_8TiledMMAINS4_8MMA_AtomIJNS4_20SM100_MMA_F16BF16_SSISH_SH_fLi64ELi128ELNS4_4UMMA5MajorE0ELSO_1ELNSN_7ScaleInE0ELSP_0EEEEEENS4_6LayoutISC_NS5_IJNSA_ILi0EEEST_ST_EEEEENS5_IJNS4_10UnderscoreESW_SW_EEEEENS4_13SM90_TMA_LOADENS4_14ComposedLayoutINS4_7SwizzleILi3ELi4ELi3EEENS4_18smem_ptr_flag_bitsILi16EEENSS_INS5_IJNSA_ILi8EEESE_EEENS5_IJSE_SB_EEEEEEEvNS4_8identityESZ_NS10_IS12_S14_NSS_INS5_IJSE_S15_EEENS5_IJSB_SE_EEEEEEEvS1A_EENS_8epilogue10collective18CollectiveEpilogueINS1G_23Sm100TmaWarpSpecializedILi4ELi2ELi16ELb1ELb0EEEJSG_NS5_IJNSS_ISE_SB_EENSS_INSA_ILi32EEESB_EEEEESH_SI_SH_SI_NS1G_6fusion15FusionCallbacksIS1K_NS1P_17LinearCombinationISH_fSH_fLNS_15FloatRoundStyleE2EEESG_S1O_JEEENS4_5SM1004TMEM4LOAD26SM100_TMEM_LOAD_16dp256b4xESZ_NS10_INS11_ILi2ELi4ELi3EEES14_NSS_INS5_IJS15_S1M_EEENS5_IJS1M_SB_EEEEEEENS4_17SM75_U32x4_LDSM_NENS4_14SM90_TMA_STOREES23_NS4_17SM90_U32x4_STSM_NENS4_39AutoVectorizingCopyWithAssumedAlignmentILi128EEEEEEvvEEEEvNT_6ParamsE,"aw",@nobits
	.sectionflags	@""
	.align	16
	.zero		1024


//--------------------- .nv.shared.reserved.0     --------------------------
	.section	.nv.shared.reserved.0,"aw",@nobits
	.weak		__nv_reservedSMEM_offset_0_alias
	.size		__nv_reservedSMEM_offset_0_alias, 0, 64
	.other		__nv_reservedSMEM_offset_0_alias,@"STO_CUDA_RESERVED_SHARED STV_DEFAULT"
__nv_reservedSMEM_offset_0_alias:
	.zero		0
.nv.shared.reserved.0:
	.zero		64
	.weak		__nv_reservedSMEM_tcgen05_partition
	.type		__nv_reservedSMEM_tcgen05_partition,@object
	.size		__nv_reservedSMEM_tcgen05_partition,(.L_0 - __nv_reservedSMEM_tcgen05_partition)
__nv_reservedSMEM_tcgen05_partition:
	.zero		32
.L_0:


//--------------------- .nv.global                --------------------------
	.section	.nv.global,"aw",@nobits
.nv.global:
	.type		_ZN40_INTERNAL_c4513c32_4_k_cu_56291c6e_306924cute1_E,@object
	.size		_ZN40_INTERNAL_c4513c32_4_k_cu_56291c6e_306924cute1_E,(_ZN40_INTERNAL_c4513c32_4_k_cu_56291c6e_306924cuda3std3__45__cpo6cbeginE - _ZN40_INTERNAL_c4513c32_4_k_cu_56291c6e_306924cute1_E)
_ZN40_INTERNAL_c4513c32_4_k_cu_56291c6e_306924cute1_E:
	.zero		1
	.type		_ZN40_INTERNAL_c4513c32_4_k_cu_56291c6e_306924cuda3std3__45__cpo6cbeginE,@object
	.size		_ZN40_INTERNAL_c4513c32_4_k_cu_56291c6e_306924cuda3std3__45__cpo6cbeginE,(_ZN40_INTERNAL_c4513c32_4_k_cu_56291c6e_306924cuda3std3__48in_placeE - _ZN40_INTERNAL_c4513c32_4_k_cu_56291c6e_306924cuda3std3__45__cpo6cbeginE)
_ZN40_INTERNAL_c4513c32_4_k_cu_56291c6e_306924cuda3std3__45__cpo6cbeginE:
	.zero		1
	.type		_ZN40_INTERNAL_c4513c32_4_k_cu_56291c6e_306924cuda3std3__48in_placeE,@object
	.size		_ZN40_INTERNAL_c4513c32_4_k_cu_56291c6e_306924cuda3std3__48in_placeE,(_ZN40_INTERNAL_c4513c32_4_k_cu_56291c6e_306924cuda3std6ranges3__45__cpo9iter_moveE - _ZN40_INTERNAL_c4513c32_4_k_cu_56291c6e_306924cuda3std3__48in_placeE)
_ZN40_INTERNAL_c4513c32_4_k_cu_56291c6e_306924cuda3std3__48in_placeE:
	.zero		1
	.type		_ZN40_INTERNAL_c4513c32_4_k_cu_56291c6e_306924cuda3std6ranges3__45__cpo9iter_moveE,@object
	.size		_ZN40_INTERNAL_c4513c32_4_k_cu_56291c6e_306924cuda3std6ranges3__45__cpo9iter_moveE,(_ZN40_INTERNAL_c4513c32_4_k_cu_56291c6e_306924cuda3std3__45__cpo5beginE - _ZN40_INTERNAL_c4513c32_4_k_cu_56291c6e_306924cuda3std6ranges3__45__cpo9iter_moveE)
_ZN40_INTERNAL_c4513c32_4_k_cu_56291c6e_306924cuda3std6ranges3__45__cpo9iter_moveE:
	.zero		1
	.type		_ZN40_INTERNAL_c4513c32_4_k_cu_56291c6e_306924cuda3std3__45__cpo5beginE,@object
	.size		_ZN40_INTERNAL_c4513c32_4_k_cu_56291c6e_306924cuda3std3__45__cpo5beginE,(_ZN40_INTERNAL_c4513c32_4_k_cu_56291c6e_306924cuda3std3__442_GLOBAL__N__c4513c32_4_k_cu_56291c6e_306926ignoreE - _ZN40_INTERNAL_c4513c32_4_k_cu_56291c6e_306924cuda3std3__45__cpo5beginE)
_ZN40_INTERNAL_c4513c32_4_k_cu_56291c6e_306924cuda3std3__45__cpo5beginE:
	.zero		1
	.type		_ZN40_INTERNAL_c4513c32_4_k_cu_56291c6e_306924cuda3std3__442_GLOBAL__N__c4513c32_4_k_cu_56291c6e_306926ignoreE,@object
	.size		_ZN40_INTERNAL_c4513c32_4_k_cu_56291c6e_306924cuda3std3__442_GLOBAL__N__c4513c32_4_k_cu_56291c6e_306926ignoreE,(_ZN40_INTERNAL_c4513c32_4_k_cu_56291c6e_306924cute7productE - _ZN40_INTERNAL_c4513c32_4_k_cu_56291c6e_306924cuda3std3__442_GLOBAL__N__c4513c32_4_k_cu_56291c6e_306926ignoreE)
_ZN40_INTERNAL_c4513c32_4_k_cu_56291c6e_306924cuda3std3__442_GLOBAL__N__c4513c32_4_k_cu_56291c6e_306926ignoreE:
	.zero		1
	.type		_ZN40_INTERNAL_c4513c32_4_k_cu_56291c6e_306924cute7productE,@object
	.size		_ZN40_INTERNAL_c4513c32_4_k_cu_56291c6e_306924cute7productE,(_ZN40_INTERNAL_c4513c32_4_k_cu_56291c6e_306924cuda3std3__45__cpo3endE - _ZN40_INTERNAL_c4513c32_4_k_cu_56291c6e_306924cute7productE)
_ZN40_INTERNAL_c4513c32_4_k_cu_56291c6e_306924cute7productE:
	.zero		1
	.type		_ZN40_INTERNAL_c4513c32_4_k_cu_56291c6e_306924cuda3std3__45__cpo3endE,@object
	.size		_ZN40_INTERNAL_c4513c32_4_k_cu_56291c6e_306924cuda3std3__45__cpo3endE,(_ZN40_INTERNAL_c4513c32_4_k_cu_56291c6e_306924cuda3std3__419piecewise_constructE - _ZN40_INTERNAL_c4513c32_4_k_cu_56291c6e_306924cuda3std3__45__cpo3endE)
_ZN40_INTERNAL_c4513c32_4_k_cu_56291c6e_306924cuda3std3__45__cpo3endE:
	.zero		1
	.type		_ZN40_INTERNAL_c4513c32_4_k_cu_56291c6e_306924cuda3std3__419piecewise_constructE,@object
	.size		_ZN40_INTERNAL_c4513c32_4_k_cu_56291c6e_306924cuda3std3__419piecewise_constructE,(_ZN40_INTERNAL_c4513c32_4_k_cu_56291c6e_306924cuda3std3__45__cpo4cendE - _ZN40_INTERNAL_c4513c32_4_k_cu_56291c6e_306924cuda3std3__419piecewise_constructE)
_ZN40_INTERNAL_c4513c32_4_k_cu_56291c6e_306924cuda3std3__419piecewise_constructE:
	.zero		1
	.type		_ZN40_INTERNAL_c4513c32_4_k_cu_56291c6e_306924cuda3std3__45__cpo4cendE,@object
	.size		_ZN40_INTERNAL_c4513c32_4_k_cu_56291c6e_306924cuda3std3__45__cpo4cendE,(_ZN40_INTERNAL_c4513c32_4_k_cu_56291c6e_306924cuda3std6ranges3__45__cpo4swapE - _ZN40_INTERNAL_c4513c32_4_k_cu_56291c6e_306924cuda3std3__45__cpo4cendE)
_ZN40_INTERNAL_c4513c32_4_k_cu_56291c6e_306924cuda3std3__45__cpo4cendE:
	.zero		1
	.type		_ZN40_INTERNAL_c4513c32_4_k_cu_56291c6e_306924cuda3std6ranges3__45__cpo4swapE,@object
	.size		_ZN40_INTERNAL_c4513c32_4_k_cu_56291c6e_306924cuda3std6ranges3__45__cpo4swapE,(.L_10 - _ZN40_INTERNAL_c4513c32_4_k_cu_56291c6e_306924cuda3std6ranges3__45__cpo4swapE)
_ZN40_INTERNAL_c4513c32_4_k_cu_56291c6e_306924cuda3std6ranges3__45__cpo4swapE:
	.zero		1
.L_10:


//--------------------- .nv.constant0._ZN7cutlass13device_kernelINS_4gemm6kernel13GemmUniversalIN4cute5tupleIJiiiiEEENS1_10collective13CollectiveMmaINS1_35MainloopSm100TmaUmmaWarpSpecializedILi4ELi2ELi4ENS5_IJNS4_1CILi1EEESB_SB_EEEEENS5_IJNSA_ILi64EEENSA_ILi128EEESF_EEENS_10bfloat16_tENS5_IJlSB_lEEESH_NS5_IJSB_llEEENS4_8TiledMMAINS4_8MMA_AtomIJNS4_20SM100_MMA_F16BF16_SSISH_SH_fLi64ELi128ELNS4_4UMMA5MajorE0ELSO_1ELNSN_7ScaleInE0ELSP_0EEEEEENS4_6LayoutISC_NS5_IJNSA_ILi0EEEST_ST_EEEEENS5_IJNS4_10UnderscoreESW_SW_EEEEENS4_13SM90_TMA_LOADENS4_14ComposedLayoutINS4_7SwizzleILi3ELi4ELi3EEENS4_18smem_ptr_flag_bitsILi16EEENSS_INS5_IJNSA_ILi8EEESE_EEENS5_IJSE_SB_EEEEEEEvNS4_8identityESZ_NS10_IS12_S14_NSS_INS5_IJSE_S15_EEENS5_IJSB_SE_EEEEEEEvS1A_EENS_8epilogue10collective18CollectiveEpilogueINS1G_23Sm100TmaWarpSpecializedILi4ELi2ELi16ELb1ELb0EEEJSG_NS5_IJNSS_ISE_SB_EENSS_INSA_ILi32EEESB_EEEEESH_SI_SH_SI_NS1G_6fusion15FusionCallbacksIS1K_NS1P_17LinearCombinationISH_fSH_fLNS_15FloatRoundStyleE2EEESG_S1O_JEEENS4_5SM1004TMEM4LOAD26SM100_TMEM_LOAD_16dp256b4xESZ_NS10_INS11_ILi2ELi4ELi3EEES14_NSS_INS5_IJS15_S1M_EEENS5_IJS1M_SB_EEEEEEENS4_17SM75_U32x4_LDSM_NENS4_14SM90_TMA_STOREES23_NS4_17SM90_U32x4_STSM_NENS4_39AutoVectorizingCopyWithAssumedAlignmentILi128EEEEEEvvEEEEvNT_6ParamsE --------------------------
	.section	.nv.constant0._ZN7cutlass13device_kernelINS_4gemm6kernel13GemmUniversalIN4cute5tupleIJiiiiEEENS1_10collective13CollectiveMmaINS1_35MainloopSm100TmaUmmaWarpSpecializedILi4ELi2ELi4ENS5_IJNS4_1CILi1EEESB_SB_EEEEENS5_IJNSA_ILi64EEENSA_ILi128EEESF_EEENS_10bfloat16_tENS5_IJlSB_lEEESH_NS5_IJSB_llEEENS4_8TiledMMAINS4_8MMA_AtomIJNS4_20SM100_MMA_F16BF16_SSISH_SH_fLi64ELi128ELNS4_4UMMA5MajorE0ELSO_1ELNSN_7ScaleInE0ELSP_0EEEEEENS4_6LayoutISC_NS5_IJNSA_ILi0EEEST_ST_EEEEENS5_IJNS4_10UnderscoreESW_SW_EEEEENS4_13SM90_TMA_LOADENS4_14ComposedLayoutINS4_7SwizzleILi3ELi4ELi3EEENS4_18smem_ptr_flag_bitsILi16EEENSS_INS5_IJNSA_ILi8EEESE_EEENS5_IJSE_SB_EEEEEEEvNS4_8identityESZ_NS10_IS12_S14_NSS_INS5_IJSE_S15_EEENS5_IJSB_SE_EEEEEEEvS1A_EENS_8epilogue10collective18CollectiveEpilogueINS1G_23Sm100TmaWarpSpecializedILi4ELi2ELi16ELb1ELb0EEEJSG_NS5_IJNSS_ISE_SB_EENSS_INSA_ILi32EEESB_EEEEESH_SI_SH_SI_NS1G_6fusion15FusionCallbacksIS1K_NS1P_17LinearCombinationISH_fSH_fLNS_15FloatRoundStyleE2EEESG_S1O_JEEENS4_5SM1004TMEM4LOAD26SM100_TMEM_LOAD_16dp256b4xESZ_NS10_INS11_ILi2ELi4ELi3EEES14_NSS_INS5_IJS15_S1M_EEENS5_IJS1M_SB_EEEEEEENS4_17SM75_U32x4_LDSM_NENS4_14SM90_TMA_STOREES23_NS4_17SM90_U32x4_STSM_NENS4_39AutoVectorizingCopyWithAssumedAlignmentILi128EEEEEEvvEEEEvNT_6ParamsE,"a",@progbits
	.sectionflags	@""
	.align	4
.nv.constant0._ZN7cutlass13device_kernelINS_4gemm6kernel13GemmUniversalIN4cute5tupleIJiiiiEEENS1_10collective13CollectiveMmaINS1_35MainloopSm100TmaUmmaWarpSpecializedILi4ELi2ELi4ENS5_IJNS4_1CILi1EEESB_SB_EEEEENS5_IJNSA_ILi64EEENSA_ILi128EEESF_EEENS_10bfloat16_tENS5_IJlSB_lEEESH_NS5_IJSB_llEEENS4_8TiledMMAINS4_8MMA_AtomIJNS4_20SM100_MMA_F16BF16_SSISH_SH_fLi64ELi128ELNS4_4UMMA5MajorE0ELSO_1ELNSN_7ScaleInE0ELSP_0EEEEEENS4_6LayoutISC_NS5_IJNSA_ILi0EEEST_ST_EEEEENS5_IJNS4_10UnderscoreESW_SW_EEEEENS4_13SM90_TMA_LOADENS4_14ComposedLayoutINS4_7SwizzleILi3ELi4ELi3EEENS4_18smem_ptr_flag_bitsILi16EEENSS_INS5_IJNSA_ILi8EEESE_EEENS5_IJSE_SB_EEEEEEEvNS4_8identityESZ_NS10_IS12_S14_NSS_INS5_IJSE_S15_EEENS5_IJSB_SE_EEEEEEEvS1A_EENS_8epilogue10collective18CollectiveEpilogueINS1G_23Sm100TmaWarpSpecializedILi4ELi2ELi16ELb1ELb0EEEJSG_NS5_IJNSS_ISE_SB_EENSS_INSA_ILi32EEESB_EEEEESH_SI_SH_SI_NS1G_6fusion15FusionCallbacksIS1K_NS1P_17LinearCombinationISH_fSH_fLNS_15FloatRoundStyleE2EEESG_S1O_JEEENS4_5SM1004TMEM4LOAD26SM100_TMEM_LOAD_16dp256b4xESZ_NS10_INS11_ILi2ELi4ELi3EEES14_NSS_INS5_IJS15_S1M_EEENS5_IJS1M_SB_EEEEEEENS4_17SM75_U32x4_LDSM_NENS4_14SM90_TMA_STOREES23_NS4_17SM90_U32x4_STSM_NENS4_39AutoVectorizingCopyWithAssumedAlignmentILi128EEEEEEvvEEEEvNT_6ParamsE:
	.zero		2944


//--------------------- SYMBOLS --------------------------

	.type		.nv.reservedSmem.offset0,@object
	.size		.nv.reservedSmem.offset0,0x4
	.type		.nv.reservedSmem.cap,@object
	.size		.nv.reservedSmem.cap,0x4
	.type		__assertfail,@function
